	.target	sm_100a

	.elftype	@"ET_EXEC"


//--------------------- .note.nv.tkinfo           --------------------------
	.section	.note.nv.tkinfo,"",@"SHT_NOTE"
	.sectionflags	@"SHF_NOTE_NV_TKINFO"
	.tkinfo
        /*0018*/ 	.word	0x00000002
        /*0030*/ 	.string	""
        /*0030*/ 	.string	"ptxas"
        /*0030*/ 	.string	"Cuda compilation tools, release 13.0, V13.0.88"
        /*0030*/ 	.string	"Build cuda_13.0.r13.0/compiler.36424714_0"
        /*0030*/ 	.string	"-arch sm_100a -m 64 "



//--------------------- .note.nv.cuinfo           --------------------------
	.section	.note.nv.cuinfo,"",@"SHT_NOTE"
	.sectionflags	@"SHF_NOTE_NV_CUINFO"
        /*0018*/ 	.short	0x0002
        /*001a*/ 	.short	0x0064
        /*001c*/ 	.short	0x0082
	.zero		2


//--------------------- .nv.info                  --------------------------
	.section	.nv.info,"",@"SHT_CUDA_INFO"
	.align	4


	//----- nvinfo : EIATTR_REGCOUNT
	.align		4
        /*0000*/ 	.byte	0x04, 0x2f
        /*0002*/ 	.short	(.L_19 - .L_18)
	.align		4
.L_18:
        /*0004*/ 	.word	index@(_ZN7cutlass13device_kernelINS_4gemm6kernel13GemmUniversalIN4cute5tupleIJiiiiEEENS1_10collective13CollectiveMmaINS1_35MainloopSm100TmaUmmaWarpSpecializedILi12ELi2ELi4ENS5_IJNS4_1CILi1EEESB_SB_EEEEENS5_IJNSA_ILi128EEESE_NSA_ILi64EEEEEEaNS5_IJlSB_lEEEaSH_NS4_8TiledMMAINS4_8MMA_AtomIJNS4_15SM100_MMA_S8_SSIaaiLi128ELi128ELNS4_4UMMA5MajorE0ELSM_0ELNSL_8SaturateE0EEEEEENS4_6LayoutISC_NS5_IJNSA_ILi0EEESR_SR_EEEEENS5_IJNS4_10UnderscoreESU_SU_EEEEENS4_13SM90_TMA_LOADENS4_14ComposedLayoutINS4_7SwizzleILi2ELi4ELi3EEENS4_18smem_ptr_flag_bitsILi8EEENSQ_INS5_IJNSA_ILi8EEESF_EEENS5_IJSF_SB_EEEEEEEvNS4_8identityESX_S17_vS18_EENS_8epilogue10collective18CollectiveEpilogueINS1A_23Sm100TmaWarpSpecializedILi2ELi2ELi64ELb0ELb0EEEJSG_NS5_IJNSQ_ISE_SB_EENSQ_ISF_SB_EEEEEaSH_aSH_NS1A_6fusion15FusionCallbacksIS1E_NS1I_17LinearCombinationIaiaiLNS_15FloatRoundStyleE2EEESG_S1H_JEEENS4_5SM1004TMEM4LOAD26SM100_TMEM_LOAD_32dp32b64xESX_S17_NS4_39AutoVectorizingCopyWithAssumedAlignmentILi128EEENS4_14SM90_TMA_STOREES17_S1T_S1T_EEEvvEEEEvNT_6ParamsE)
        /*0008*/ 	.word	0x000000af


	//----- nvinfo : EIATTR_FRAME_SIZE
	.align		4
.L_19:
        /*000c*/ 	.byte	0x04, 0x11
        /*000e*/ 	.short	(.L_21 - .L_20)
	.align		4
.L_20:
        /*0010*/ 	.word	index@($__internal_2_$__cuda_sm10x_tcgen05_guardrail_trap_unallocated_columns_being_dealloced)
        /*0014*/ 	.word	0x00000000


	//----- nvinfo : EIATTR_FRAME_SIZE
	.align		4
.L_21:
        /*0018*/ 	.byte	0x04, 0x11
        /*001a*/ 	.short	(.L_23 - .L_22)
	.align		4
.L_22:
        /*001c*/ 	.word	index@($__internal_1_$__cuda_sm10x_tcgen05_guardrail_trap_phase_invalid_during_alloc)
        /*0020*/ 	.word	0x00000000


	//----- nvinfo : EIATTR_FRAME_SIZE
	.align		4
.L_23:
        /*0024*/ 	.byte	0x04, 0x11
        /*0026*/ 	.short	(.L_25 - .L_24)
	.align		4
.L_24:
        /*0028*/ 	.word	index@($__internal_0_$__cuda_sm10x_tcgen05_guardrail_trap_col_being_dealloced_not_returned_by_alloc)
        /*002c*/ 	.word	0x00000000


	//----- nvinfo : EIATTR_FRAME_SIZE
	.align		4
.L_25:
        /*0030*/ 	.byte	0x04, 0x11
        /*0032*/ 	.short	(.L_27 - .L_26)
	.align		4
.L_26:
        /*0034*/ 	.word	index@(_ZN7cutlass13device_kernelINS_4gemm6kernel13GemmUniversalIN4cute5tupleIJiiiiEEENS1_10collective13CollectiveMmaINS1_35MainloopSm100TmaUmmaWarpSpecializedILi12ELi2ELi4ENS5_IJNS4_1CILi1EEESB_SB_EEEEENS5_IJNSA_ILi128EEESE_NSA_ILi64EEEEEEaNS5_IJlSB_lEEEaSH_NS4_8TiledMMAINS4_8MMA_AtomIJNS4_15SM100_MMA_S8_SSIaaiLi128ELi128ELNS4_4UMMA5MajorE0ELSM_0ELNSL_8SaturateE0EEEEEENS4_6LayoutISC_NS5_IJNSA_ILi0EEESR_SR_EEEEENS5_IJNS4_10UnderscoreESU_SU_EEEEENS4_13SM90_TMA_LOADENS4_14ComposedLayoutINS4_7SwizzleILi2ELi4ELi3EEENS4_18smem_ptr_flag_bitsILi8EEENSQ_INS5_IJNSA_ILi8EEESF_EEENS5_IJSF_SB_EEEEEEEvNS4_8identityESX_S17_vS18_EENS_8epilogue10collective18CollectiveEpilogueINS1A_23Sm100TmaWarpSpecializedILi2ELi2ELi64ELb0ELb0EEEJSG_NS5_IJNSQ_ISE_SB_EENSQ_ISF_SB_EEEEEaSH_aSH_NS1A_6fusion15FusionCallbacksIS1E_NS1I_17LinearCombinationIaiaiLNS_15FloatRoundStyleE2EEESG_S1H_JEEENS4_5SM1004TMEM4LOAD26SM100_TMEM_LOAD_32dp32b64xESX_S17_NS4_39AutoVectorizingCopyWithAssumedAlignmentILi128EEENS4_14SM90_TMA_STOREES17_S1T_S1T_EEEvvEEEEvNT_6ParamsE)
        /*0038*/ 	.word	0x00000000


	//----- nvinfo : EIATTR_MIN_STACK_SIZE
	.align		4
.L_27:
        /*003c*/ 	.byte	0x04, 0x12
        /*003e*/ 	.short	(.L_29 - .L_28)
	.align		4
.L_28:
        /*0040*/ 	.word	index@(_ZN7cutlass13device_kernelINS_4gemm6kernel13GemmUniversalIN4cute5tupleIJiiiiEEENS1_10collective13CollectiveMmaINS1_35MainloopSm100TmaUmmaWarpSpecializedILi12ELi2ELi4ENS5_IJNS4_1CILi1EEESB_SB_EEEEENS5_IJNSA_ILi128EEESE_NSA_ILi64EEEEEEaNS5_IJlSB_lEEEaSH_NS4_8TiledMMAINS4_8MMA_AtomIJNS4_15SM100_MMA_S8_SSIaaiLi128ELi128ELNS4_4UMMA5MajorE0ELSM_0ELNSL_8SaturateE0EEEEEENS4_6LayoutISC_NS5_IJNSA_ILi0EEESR_SR_EEEEENS5_IJNS4_10UnderscoreESU_SU_EEEEENS4_13SM90_TMA_LOADENS4_14ComposedLayoutINS4_7SwizzleILi2ELi4ELi3EEENS4_18smem_ptr_flag_bitsILi8EEENSQ_INS5_IJNSA_ILi8EEESF_EEENS5_IJSF_SB_EEEEEEEvNS4_8identityESX_S17_vS18_EENS_8epilogue10collective18CollectiveEpilogueINS1A_23Sm100TmaWarpSpecializedILi2ELi2ELi64ELb0ELb0EEEJSG_NS5_IJNSQ_ISE_SB_EENSQ_ISF_SB_EEEEEaSH_aSH_NS1A_6fusion15FusionCallbacksIS1E_NS1I_17LinearCombinationIaiaiLNS_15FloatRoundStyleE2EEESG_S1H_JEEENS4_5SM1004TMEM4LOAD26SM100_TMEM_LOAD_32dp32b64xESX_S17_NS4_39AutoVectorizingCopyWithAssumedAlignmentILi128EEENS4_14SM90_TMA_STOREES17_S1T_S1T_EEEvvEEEEvNT_6ParamsE)
        /*0044*/ 	.word	0x00000000
.L_29:


//--------------------- .nv.compat                --------------------------
	.section	.nv.compat,"",@"SHT_CUDA_COMPAT_INFO"
	.align	4
        /*0000*/ 	.byte	0x02, 0x09, 0x01, 0x00, 0x02, 0x02, 0x03, 0x00, 0x02, 0x05, 0x06, 0x00, 0x03, 0x07, 0x01, 0x01
        /*0010*/ 	.byte	0x02, 0x03, 0x01, 0x00, 0x02, 0x06, 0x01, 0x00, 0x04, 0x0b, 0x08, 0x00, 0x01, 0x00, 0x00, 0x00
        /*0020*/ 	.byte	0x00, 0x00, 0x00, 0x00


//--------------------- .nv.info._ZN7cutlass13device_kernelINS_4gemm6kernel13GemmUniversalIN4cute5tupleIJiiiiEEENS1_10collective13CollectiveMmaINS1_35MainloopSm100TmaUmmaWarpSpecializedILi12ELi2ELi4ENS5_IJNS4_1CILi1EEESB_SB_EEEEENS5_IJNSA_ILi128EEESE_NSA_ILi64EEEEEEaNS5_IJlSB_lEEEaSH_NS4_8TiledMMAINS4_8MMA_AtomIJNS4_15SM100_MMA_S8_SSIaaiLi128ELi128ELNS4_4UMMA5MajorE0ELSM_0ELNSL_8SaturateE0EEEEEENS4_6LayoutISC_NS5_IJNSA_ILi0EEESR_SR_EEEEENS5_IJNS4_10UnderscoreESU_SU_EEEEENS4_13SM90_TMA_LOADENS4_14ComposedLayoutINS4_7SwizzleILi2ELi4ELi3EEENS4_18smem_ptr_flag_bitsILi8EEENSQ_INS5_IJNSA_ILi8EEESF_EEENS5_IJSF_SB_EEEEEEEvNS4_8identityESX_S17_vS18_EENS_8epilogue10collective18CollectiveEpilogueINS1A_23Sm100TmaWarpSpecializedILi2ELi2ELi64ELb0ELb0EEEJSG_NS5_IJNSQ_ISE_SB_EENSQ_ISF_SB_EEEEEaSH_aSH_NS1A_6fusion15FusionCallbacksIS1E_NS1I_17LinearCombinationIaiaiLNS_15FloatRoundStyleE2EEESG_S1H_JEEENS4_5SM1004TMEM4LOAD26SM100_TMEM_LOAD_32dp32b64xESX_S17_NS4_39AutoVectorizingCopyWithAssumedAlignmentILi128EEENS4_14SM90_TMA_STOREES17_S1T_S1T_EEEvvEEEEvNT_6ParamsE --------------------------
	.section	.nv.info._ZN7cutlass13device_kernelINS_4gemm6kernel13GemmUniversalIN4cute5tupleIJiiiiEEENS1_10collective13CollectiveMmaINS1_35MainloopSm100TmaUmmaWarpSpecializedILi12ELi2ELi4ENS5_IJNS4_1CILi1EEESB_SB_EEEEENS5_IJNSA_ILi128EEESE_NSA_ILi64EEEEEEaNS5_IJlSB_lEEEaSH_NS4_8TiledMMAINS4_8MMA_AtomIJNS4_15SM100_MMA_S8_SSIaaiLi128ELi128ELNS4_4UMMA5MajorE0ELSM_0ELNSL_8SaturateE0EEEEEENS4_6LayoutISC_NS5_IJNSA_ILi0EEESR_SR_EEEEENS5_IJNS4_10UnderscoreESU_SU_EEEEENS4_13SM90_TMA_LOADENS4_14ComposedLayoutINS4_7SwizzleILi2ELi4ELi3EEENS4_18smem_ptr_flag_bitsILi8EEENSQ_INS5_IJNSA_ILi8EEESF_EEENS5_IJSF_SB_EEEEEEEvNS4_8identityESX_S17_vS18_EENS_8epilogue10collective18CollectiveEpilogueINS1A_23Sm100TmaWarpSpecializedILi2ELi2ELi64ELb0ELb0EEEJSG_NS5_IJNSQ_ISE_SB_EENSQ_ISF_SB_EEEEEaSH_aSH_NS1A_6fusion15FusionCallbacksIS1E_NS1I_17LinearCombinationIaiaiLNS_15FloatRoundStyleE2EEESG_S1H_JEEENS4_5SM1004TMEM4LOAD26SM100_TMEM_LOAD_32dp32b64xESX_S17_NS4_39AutoVectorizingCopyWithAssumedAlignmentILi128EEENS4_14SM90_TMA_STOREES17_S1T_S1T_EEEvvEEEEvNT_6ParamsE,"",@"SHT_CUDA_INFO"
	.sectionflags	@""
	.align	4


	//----- nvinfo : EIATTR_CUDA_API_VERSION
	.align		4
        /*0000*/ 	.byte	0x04, 0x37
        /*0002*/ 	.short	(.L_31 - .L_30)
.L_30:
        /*0004*/ 	.word	0x00000082


	//----- nvinfo : EIATTR_KPARAM_INFO
	.align		4
.L_31:
        /*0008*/ 	.byte	0x04, 0x17
        /*000a*/ 	.short	(.L_33 - .L_32)
.L_32:
        /*000c*/ 	.word	0x00000000
        /*0010*/ 	.short	0x0000
        /*0012*/ 	.short	0x0000
        /*0014*/ 	.byte	0x00, 0xf0, 0x01, 0x20


	//----- nvinfo : EIATTR_AT_ENTRY_FRAGMENTS
	.align		4
.L_33:
        /*0018*/ 	.byte	0x04, 0x4f
        /*001a*/ 	.short	(.L_35 - .L_34)


	//   ....[0]....
.L_34:
        /*001c*/ 	.word	0x00000006


	//----- nvinfo : EIATTR_RESERVED_SMEM_USED
	.align		4
.L_35:
        /*0020*/ 	.byte	0x01, 0x41
	.zero		2


	//----- nvinfo : EIATTR_SPARSE_MMA_MASK
	.align		4
        /*0024*/ 	.byte	0x03, 0x50
        /*0026*/ 	.short	0x0000


	//----- nvinfo : EIATTR_TCGEN05_1CTA_USED
	.align		4
        /*0028*/ 	.byte	0x01, 0x51
	.zero		2


	//----- nvinfo : EIATTR_MAXREG_COUNT
	.align		4
        /*002c*/ 	.byte	0x03, 0x1b
        /*002e*/ 	.short	0x00ff


	//----- nvinfo : EIATTR_NUM_BARRIERS
	.align		4
        /*0030*/ 	.byte	0x02, 0x4c
        /*0032*/ 	.byte	0x07
	.zero		1


	//----- nvinfo : EIATTR_EXTERNS
	.align		4
        /*0034*/ 	.byte	0x04, 0x0f
        /*0036*/ 	.short	(.L_37 - .L_36)


	//   ....[0]....
	.align		4
.L_36:
        /*0038*/ 	.word	index@(__assertfail)


	//----- nvinfo : EIATTR_MERCURY_ISA_VERSION
	.align		4
.L_37:
        /*003c*/ 	.byte	0x03, 0x5f
        /*003e*/ 	.short	0x0101


	//----- nvinfo : EIATTR_INT_WARP_WIDE_INSTR_OFFSETS
	.align		4
        /*0040*/ 	.byte	0x04, 0x31
        /*0042*/ 	.short	(.L_39 - .L_38)


	//   ....[0]....
.L_38:
        /*0044*/ 	.word	0x00001ec0


	//   ....[1]....
        /*0048*/ 	.word	0x00003cb0


	//   ....[2]....
        /*004c*/ 	.word	0x00003cd0


	//   ....[3]....
        /*0050*/ 	.word	0x00003d00


	//   ....[4]....
        /*0054*/ 	.word	0x00004630


	//   ....[5]....
        /*0058*/ 	.word	0x000046a0


	//   ....[6]....
        /*005c*/ 	.word	0x00004880


	//   ....[7]....
        /*0060*/ 	.word	0x000049e0


	//----- nvinfo : EIATTR_COOP_GROUP_MASK_REGIDS
	.align		4
.L_39:
        /*0064*/ 	.byte	0x04, 0x29
        /*0066*/ 	.short	(.L_41 - .L_40)


	//   ....[0]....
.L_40:
        /*0068*/ 	.word	0xffffffff


	//   ....[1]....
        /*006c*/ 	.word	0xffffffff


	//   ....[2]....
        /*0070*/ 	.word	0xffffffff


	//   ....[3]....
        /*0074*/ 	.word	0xffffffff


	//   ....[4]....
        /*0078*/ 	.word	0xffffffff


	//   ....[5]....
        /*007c*/ 	.word	0xffffffff


	//   ....[6]....
        /*0080*/ 	.word	0xffffffff


	//   ....[7]....
        /*0084*/ 	.word	0xffffffff


	//   ....[8]....
        /*0088*/ 	.word	0xffffffff


	//   ....[9]....
        /*008c*/ 	.word	0xffffffff


	//   ....[10]....
        /*0090*/ 	.word	0xffffffff


	//   ....[11]....
        /*0094*/ 	.word	0xffffffff


	//   ....[12]....
        /*0098*/ 	.word	0xffffffff


	//----- nvinfo : EIATTR_COOP_GROUP_INSTR_OFFSETS
	.align		4
.L_41:
        /*009c*/ 	.byte	0x04, 0x28
        /*009e*/ 	.short	(.L_43 - .L_42)


	//   ....[0]....
.L_42:
        /*00a0*/ 	.word	0x00000090


	//   ....[1]....
        /*00a4*/ 	.word	0x000004d0


	//   ....[2]....
        /*00a8*/ 	.word	0x00000770


	//   ....[3]....
        /*00ac*/ 	.word	0x000008d0


	//   ....[4]....
        /*00b0*/ 	.word	0x000009d0


	//   ....[5]....
        /*00b4*/ 	.word	0x00000b40


	//   ....[6]....
        /*00b8*/ 	.word	0x00000ce0


	//   ....[7]....
        /*00bc*/ 	.word	0x00001da0


	//   ....[8]....
        /*00c0*/ 	.word	0x00003000


	//   ....[9]....
        /*00c4*/ 	.word	0x00003210


	//   ....[10]....
        /*00c8*/ 	.word	0x00003240


	//   ....[11]....
        /*00cc*/ 	.word	0x00003b90


	//   ....[12]....
        /*00d0*/ 	.word	0x00003dc0


	//----- nvinfo : EIATTR_VRC_CTA_INIT_COUNT
	.align		4
.L_43:
        /*00d4*/ 	.byte	0x02, 0x4a
        /*00d6*/ 	.byte	0x80
	.zero		1


	//----- nvinfo : EIATTR_SYSCALL_OFFSETS
	.align		4
        /*00d8*/ 	.byte	0x04, 0x46
        /*00da*/ 	.short	(.L_45 - .L_44)


	//   ....[0]....
.L_44:
        /*00dc*/ 	.word	0x00005420


	//   ....[1]....
        /*00e0*/ 	.word	0x00005560


	//   ....[2]....
        /*00e4*/ 	.word	0x00005dc0


	//   ....[3]....
        /*00e8*/ 	.word	0x000073c0


	//----- nvinfo : EIATTR_MBARRIER_INSTR_OFFSETS
	.align		4
.L_45:
        /*00ec*/ 	.byte	0x04, 0x39
        /*00ee*/ 	.short	(.L_47 - .L_46)


	//   ....[0]....
.L_46:
        /*00f0*/ 	.word	0x000005d0
        /*00f4*/ 	.word	0x000000ff
        /*00f8*/ 	.word	0x00000000
        /*00fc*/ 	.short	0x0100
        /*00fe*/ 	.byte	0x05
	.zero		1


	//   ....[1]....
        /*0100*/ 	.word	0x000005e0
        /*0104*/ 	.word	0x000000ff
        /*0108*/ 	.word	0x00000060
        /*010c*/ 	.short	0x0100
        /*010e*/ 	.byte	0x05
	.zero		1


	//   ....[2]....
        /*0110*/ 	.word	0x000005f0
        /*0114*/ 	.word	0x000000ff
        /*0118*/ 	.word	0x00000008
        /*011c*/ 	.short	0x0100
        /*011e*/ 	.byte	0x05
	.zero		1


	//   ....[3]....
        /*0120*/ 	.word	0x00000600
        /*0124*/ 	.word	0x000000ff
        /*0128*/ 	.word	0x00000068
        /*012c*/ 	.short	0x0100
        /*012e*/ 	.byte	0x05
	.zero		1


	//   ....[4]....
        /*0130*/ 	.word	0x00000610
        /*0134*/ 	.word	0x000000ff
        /*0138*/ 	.word	0x00000010
        /*013c*/ 	.short	0x0100
        /*013e*/ 	.byte	0x05
	.zero		1


	//   ....[5]....
        /*0140*/ 	.word	0x00000620
        /*0144*/ 	.word	0x000000ff
        /*0148*/ 	.word	0x00000070
        /*014c*/ 	.short	0x0100
        /*014e*/ 	.byte	0x05
	.zero		1


	//   ....[6]....
        /*0150*/ 	.word	0x00000630
        /*0154*/ 	.word	0x000000ff
        /*0158*/ 	.word	0x00000018
        /*015c*/ 	.short	0x0100
        /*015e*/ 	.byte	0x05
	.zero		1


	//   ....[7]....
        /*0160*/ 	.word	0x00000640
        /*0164*/ 	.word	0x000000ff
        /*0168*/ 	.word	0x00000078
        /*016c*/ 	.short	0x0100
        /*016e*/ 	.byte	0x05
	.zero		1


	//   ....[8]....
        /*0170*/ 	.word	0x00000650
        /*0174*/ 	.word	0x000000ff
        /*0178*/ 	.word	0x00000020
        /*017c*/ 	.short	0x0100
        /*017e*/ 	.byte	0x05
	.zero		1


	//   ....[9]....
        /*0180*/ 	.word	0x00000660
        /*0184*/ 	.word	0x000000ff
        /*0188*/ 	.word	0x00000080
        /*018c*/ 	.short	0x0100
        /*018e*/ 	.byte	0x05
	.zero		1


	//   ....[10]....
        /*0190*/ 	.word	0x00000670
        /*0194*/ 	.word	0x000000ff
        /*0198*/ 	.word	0x00000028
        /*019c*/ 	.short	0x0100
        /*019e*/ 	.byte	0x05
	.zero		1


	//   ....[11]....
        /*01a0*/ 	.word	0x00000680
        /*01a4*/ 	.word	0x000000ff
        /*01a8*/ 	.word	0x00000088
        /*01ac*/ 	.short	0x0100
        /*01ae*/ 	.byte	0x05
	.zero		1


	//   ....[12]....
        /*01b0*/ 	.word	0x00000690
        /*01b4*/ 	.word	0x000000ff
        /*01b8*/ 	.word	0x00000030
        /*01bc*/ 	.short	0x0100
        /*01be*/ 	.byte	0x05
	.zero		1


	//   ....[13]....
        /*01c0*/ 	.word	0x000006a0
        /*01c4*/ 	.word	0x000000ff
        /*01c8*/ 	.word	0x00000090
        /*01cc*/ 	.short	0x0100
        /*01ce*/ 	.byte	0x05
	.zero		1


	//   ....[14]....
        /*01d0*/ 	.word	0x000006b0
        /*01d4*/ 	.word	0x000000ff
        /*01d8*/ 	.word	0x00000038
        /*01dc*/ 	.short	0x0100
        /*01de*/ 	.byte	0x05
	.zero		1


	//   ....[15]....
        /*01e0*/ 	.word	0x000006c0
        /*01e4*/ 	.word	0x000000ff
        /*01e8*/ 	.word	0x00000098
        /*01ec*/ 	.short	0x0100
        /*01ee*/ 	.byte	0x05
	.zero		1


	//   ....[16]....
        /*01f0*/ 	.word	0x000006d0
        /*01f4*/ 	.word	0x000000ff
        /*01f8*/ 	.word	0x00000040
        /*01fc*/ 	.short	0x0100
        /*01fe*/ 	.byte	0x05
	.zero		1


	//   ....[17]....
        /*0200*/ 	.word	0x000006e0
        /*0204*/ 	.word	0x000000ff
        /*0208*/ 	.word	0x000000a0
        /*020c*/ 	.short	0x0100
        /*020e*/ 	.byte	0x05
	.zero		1


	//   ....[18]....
        /*0210*/ 	.word	0x000006f0
        /*0214*/ 	.word	0x000000ff
        /*0218*/ 	.word	0x00000048
        /*021c*/ 	.short	0x0100
        /*021e*/ 	.byte	0x05
	.zero		1


	//   ....[19]....
        /*0220*/ 	.word	0x00000700
        /*0224*/ 	.word	0x000000ff
        /*0228*/ 	.word	0x000000a8
        /*022c*/ 	.short	0x0100
        /*022e*/ 	.byte	0x05
	.zero		1


	//   ....[20]....
        /*0230*/ 	.word	0x00000710
        /*0234*/ 	.word	0x000000ff
        /*0238*/ 	.word	0x00000050
        /*023c*/ 	.short	0x0100
        /*023e*/ 	.byte	0x05
	.zero		1


	//   ....[21]....
        /*0240*/ 	.word	0x00000720
        /*0244*/ 	.word	0x000000ff
        /*0248*/ 	.word	0x000000b0
        /*024c*/ 	.short	0x0100
        /*024e*/ 	.byte	0x05
	.zero		1


	//   ....[22]....
        /*0250*/ 	.word	0x00000730
        /*0254*/ 	.word	0x000000ff
        /*0258*/ 	.word	0x00000058
        /*025c*/ 	.short	0x0100
        /*025e*/ 	.byte	0x05
	.zero		1


	//   ....[23]....
        /*0260*/ 	.word	0x00000740
        /*0264*/ 	.word	0x000000ff
        /*0268*/ 	.word	0x000000b8
        /*026c*/ 	.short	0x0100
        /*026e*/ 	.byte	0x05
	.zero		1


	//   ....[24]....
        /*0270*/ 	.word	0x00000880
        /*0274*/ 	.word	0x000000ff
        /*0278*/ 	.word	0x000000c0
        /*027c*/ 	.short	0x0100
        /*027e*/ 	.byte	0x07
	.zero		1


	//   ....[25]....
        /*0280*/ 	.word	0x00000890
        /*0284*/ 	.word	0x000000ff
        /*0288*/ 	.word	0x000000d0
        /*028c*/ 	.short	0x0100
        /*028e*/ 	.byte	0x07
	.zero		1


	//   ....[26]....
        /*0290*/ 	.word	0x000008a0
        /*0294*/ 	.word	0x000000ff
        /*0298*/ 	.word	0x000000c8
        /*029c*/ 	.short	0x0100
        /*029e*/ 	.byte	0x07
	.zero		1


	//   ....[27]....
        /*02a0*/ 	.word	0x000008b0
        /*02a4*/ 	.word	0x000000ff
        /*02a8*/ 	.word	0x000000d8
        /*02ac*/ 	.short	0x0100
        /*02ae*/ 	.byte	0x07
	.zero		1


	//   ....[28]....
        /*02b0*/ 	.word	0x000009a0
        /*02b4*/ 	.word	0x000000ff
        /*02b8*/ 	.word	0x000000e0
        /*02bc*/ 	.short	0x0100
        /*02be*/ 	.byte	0x05
	.zero		1


	//   ....[29]....
        /*02c0*/ 	.word	0x000009b0
        /*02c4*/ 	.word	0x000000ff
        /*02c8*/ 	.word	0x000000e8
        /*02cc*/ 	.short	0x0100
        /*02ce*/ 	.byte	0x05
	.zero		1


	//   ....[30]....
        /*02d0*/ 	.word	0x00000af0
        /*02d4*/ 	.word	0x000000ff
        /*02d8*/ 	.word	0x000000f0
        /*02dc*/ 	.short	0x0100
        /*02de*/ 	.byte	0x05
	.zero		1


	//   ....[31]....
        /*02e0*/ 	.word	0x00000b00
        /*02e4*/ 	.word	0x000000ff
        /*02e8*/ 	.word	0x00000100
        /*02ec*/ 	.short	0x0100
        /*02ee*/ 	.byte	0x05
	.zero		1


	//   ....[32]....
        /*02f0*/ 	.word	0x00000b10
        /*02f4*/ 	.word	0x000000ff
        /*02f8*/ 	.word	0x000000f8
        /*02fc*/ 	.short	0x0100
        /*02fe*/ 	.byte	0x05
	.zero		1


	//   ....[33]....
        /*0300*/ 	.word	0x00000b20
        /*0304*/ 	.word	0x000000ff
        /*0308*/ 	.word	0x00000108
        /*030c*/ 	.short	0x0100
        /*030e*/ 	.byte	0x05
	.zero		1


	//   ....[34]....
        /*0310*/ 	.word	0x00000c50
        /*0314*/ 	.word	0x000000ff
        /*0318*/ 	.word	0x00000110
        /*031c*/ 	.short	0x0100
        /*031e*/ 	.byte	0x07
	.zero		1


	//   ....[35]....
        /*0320*/ 	.word	0x00000c60
        /*0324*/ 	.word	0x000000ff
        /*0328*/ 	.word	0x00000130
        /*032c*/ 	.short	0x0100
        /*032e*/ 	.byte	0x07
	.zero		1


	//   ....[36]....
        /*0330*/ 	.word	0x00000c70
        /*0334*/ 	.word	0x000000ff
        /*0338*/ 	.word	0x00000118
        /*033c*/ 	.short	0x0100
        /*033e*/ 	.byte	0x07
	.zero		1


	//   ....[37]....
        /*0340*/ 	.word	0x00000c80
        /*0344*/ 	.word	0x000000ff
        /*0348*/ 	.word	0x00000138
        /*034c*/ 	.short	0x0100
        /*034e*/ 	.byte	0x07
	.zero		1


	//   ....[38]....
        /*0350*/ 	.word	0x00000c90
        /*0354*/ 	.word	0x000000ff
        /*0358*/ 	.word	0x00000120
        /*035c*/ 	.short	0x0100
        /*035e*/ 	.byte	0x07
	.zero		1


	//   ....[39]....
        /*0360*/ 	.word	0x00000ca0
        /*0364*/ 	.word	0x000000ff
        /*0368*/ 	.word	0x00000140
        /*036c*/ 	.short	0x0100
        /*036e*/ 	.byte	0x07
	.zero		1


	//   ....[40]....
        /*0370*/ 	.word	0x00000cb0
        /*0374*/ 	.word	0x000000ff
        /*0378*/ 	.word	0x00000128
        /*037c*/ 	.short	0x0100
        /*037e*/ 	.byte	0x07
	.zero		1


	//   ....[41]....
        /*0380*/ 	.word	0x00000cc0
        /*0384*/ 	.word	0x000000ff
        /*0388*/ 	.word	0x00000148
        /*038c*/ 	.short	0x0100
        /*038e*/ 	.byte	0x07
	.zero		1


	//   ....[42]....
        /*0390*/ 	.word	0x00000db0
        /*0394*/ 	.word	0x000000ff
        /*0398*/ 	.word	0x00000150
        /*039c*/ 	.short	0x0100
        /*039e*/ 	.byte	0x05
	.zero		1


	//   ....[43]....
        /*03a0*/ 	.word	0x00000dc0
        /*03a4*/ 	.word	0x000000ff
        /*03a8*/ 	.word	0x00000160
        /*03ac*/ 	.short	0x0100
        /*03ae*/ 	.byte	0x05
	.zero		1


	//   ....[44]....
        /*03b0*/ 	.word	0x00000dd0
        /*03b4*/ 	.word	0x000000ff
        /*03b8*/ 	.word	0x00000158
        /*03bc*/ 	.short	0x0100
        /*03be*/ 	.byte	0x05
	.zero		1


	//   ....[45]....
        /*03c0*/ 	.word	0x00000de0
        /*03c4*/ 	.word	0x000000ff
        /*03c8*/ 	.word	0x00000168
        /*03cc*/ 	.short	0x0100
        /*03ce*/ 	.byte	0x05
	.zero		1


	//   ....[46]....
        /*03d0*/ 	.word	0x000016c0
        /*03d4*/ 	.word	0x00000003
        /*03d8*/ 	.word	0x00000160
        /*03dc*/ 	.short	0x010a
        /*03de*/ 	.byte	0xff
	.zero		1


	//   ....[47]....
        /*03e0*/ 	.word	0x000016f0
        /*03e4*/ 	.word	0x00000003
        /*03e8*/ 	.word	0x00000150
        /*03ec*/ 	.short	0x0101
        /*03ee*/ 	.byte	0xff
	.zero		1


	//   ....[48]....
        /*03f0*/ 	.word	0x000017c0
        /*03f4*/ 	.word	0x000000ff
        /*03f8*/ 	.word	0x00000060
        /*03fc*/ 	.short	0x010a
        /*03fe*/ 	.byte	0x08
	.zero		1


	//   ....[49]....
        /*0400*/ 	.word	0x00001860
        /*0404*/ 	.word	0x000000ff
        /*0408*/ 	.word	0x00000060
        /*040c*/ 	.short	0x010a
        /*040e*/ 	.byte	0x21
	.zero		1


	//   ....[50]....
        /*0410*/ 	.word	0x000019c0
        /*0414*/ 	.word	0x000000ff
        /*0418*/ 	.word	0x00000060
        /*041c*/ 	.short	0x010a
        /*041e*/ 	.byte	0x08
	.zero		1


	//   ....[51]....
        /*0420*/ 	.word	0x00001ab0
        /*0424*/ 	.word	0x000000ff
        /*0428*/ 	.word	0x000000e8
        /*042c*/ 	.short	0x0101
        /*042e*/ 	.byte	0x04
	.zero		1


	//   ....[52]....
        /*0430*/ 	.word	0x00001ad0
        /*0434*/ 	.word	0x000000ff
        /*0438*/ 	.word	0x00000060
        /*043c*/ 	.short	0x010a
        /*043e*/ 	.byte	0x08
	.zero		1


	//   ....[53]....
        /*0440*/ 	.word	0x00001b50
        /*0444*/ 	.word	0x000000ff
        /*0448*/ 	.word	0x00000060
        /*044c*/ 	.short	0x010a
        /*044e*/ 	.byte	0x11
	.zero		1


	//   ....[54]....
        /*0450*/ 	.word	0x00001cb0
        /*0454*/ 	.word	0x000000ff
        /*0458*/ 	.word	0x00000060
        /*045c*/ 	.short	0x010a
        /*045e*/ 	.byte	0x08
	.zero		1


	//   ....[55]....
        /*0460*/ 	.word	0x00001dd0
        /*0464*/ 	.word	0x00000002
        /*0468*/ 	.word	0x000000f0
        /*046c*/ 	.short	0x010a
        /*046e*/ 	.byte	0xff
	.zero		1


	//   ....[56]....
        /*0470*/ 	.word	0x00001e90
        /*0474*/ 	.word	0x00000002
        /*0478*/ 	.word	0x00000000
        /*047c*/ 	.short	0x0101
        /*047e*/ 	.byte	0xff
	.zero		1


	//   ....[57]....
        /*0480*/ 	.word	0x000023f0
        /*0484*/ 	.word	0x000000ff
        /*0488*/ 	.word	0x00000000
        /*048c*/ 	.short	0x010a
        /*048e*/ 	.byte	0x05
	.zero		1


	//   ....[58]....
        /*0490*/ 	.word	0x00002480
        /*0494*/ 	.word	0x000000ff
        /*0498*/ 	.word	0x00000000
        /*049c*/ 	.short	0x010a
        /*049e*/ 	.byte	0x05
	.zero		1


	//   ....[59]....
        /*04a0*/ 	.word	0x00002510
        /*04a4*/ 	.word	0x000000ff
        /*04a8*/ 	.word	0x00000000
        /*04ac*/ 	.short	0x010a
        /*04ae*/ 	.byte	0x05
	.zero		1


	//   ....[60]....
        /*04b0*/ 	.word	0x000025a0
        /*04b4*/ 	.word	0x000000ff
        /*04b8*/ 	.word	0x00000000
        /*04bc*/ 	.short	0x010a
        /*04be*/ 	.byte	0x05
	.zero		1


	//   ....[61]....
        /*04c0*/ 	.word	0x00002630
        /*04c4*/ 	.word	0x000000ff
        /*04c8*/ 	.word	0x00000000
        /*04cc*/ 	.short	0x010a
        /*04ce*/ 	.byte	0x05
	.zero		1


	//   ....[62]....
        /*04d0*/ 	.word	0x000026c0
        /*04d4*/ 	.word	0x000000ff
        /*04d8*/ 	.word	0x00000000
        /*04dc*/ 	.short	0x010a
        /*04de*/ 	.byte	0x05
	.zero		1


	//   ....[63]....
        /*04e0*/ 	.word	0x00002750
        /*04e4*/ 	.word	0x000000ff
        /*04e8*/ 	.word	0x00000000
        /*04ec*/ 	.short	0x010a
        /*04ee*/ 	.byte	0x05
	.zero		1


	//   ....[64]....
        /*04f0*/ 	.word	0x000027e0
        /*04f4*/ 	.word	0x000000ff
        /*04f8*/ 	.word	0x00000000
        /*04fc*/ 	.short	0x010a
        /*04fe*/ 	.byte	0x05
	.zero		1


	//   ....[65]....
        /*0500*/ 	.word	0x00002870
        /*0504*/ 	.word	0x000000ff
        /*0508*/ 	.word	0x00000000
        /*050c*/ 	.short	0x010a
        /*050e*/ 	.byte	0x05
	.zero		1


	//   ....[66]....
        /*0510*/ 	.word	0x00002900
        /*0514*/ 	.word	0x000000ff
        /*0518*/ 	.word	0x00000000
        /*051c*/ 	.short	0x010a
        /*051e*/ 	.byte	0x05
	.zero		1


	//   ....[67]....
        /*0520*/ 	.word	0x00002990
        /*0524*/ 	.word	0x000000ff
        /*0528*/ 	.word	0x00000000
        /*052c*/ 	.short	0x010a
        /*052e*/ 	.byte	0x05
	.zero		1


	//   ....[68]....
        /*0530*/ 	.word	0x00002a30
        /*0534*/ 	.word	0x00000000
        /*0538*/ 	.word	0x00000000
        /*053c*/ 	.short	0x010a
        /*053e*/ 	.byte	0xff
	.zero		1


	//   ....[69]....
        /*0540*/ 	.word	0x00002b50
        /*0544*/ 	.word	0x00000000
        /*0548*/ 	.word	0x00000150
        /*054c*/ 	.short	0x010a
        /*054e*/ 	.byte	0xff
	.zero		1


	//   ....[70]....
        /*0550*/ 	.word	0x00002bb0
        /*0554*/ 	.word	0x00000004
        /*0558*/ 	.word	0x00000000
        /*055c*/ 	.short	0x0101
        /*055e*/ 	.byte	0xff
	.zero		1


	//   ....[71]....
        /*0560*/ 	.word	0x00002bd0
        /*0564*/ 	.word	0x000000ff
        /*0568*/ 	.word	0x00000100
        /*056c*/ 	.short	0x010a
        /*056e*/ 	.byte	0x05
	.zero		1


	//   ....[72]....
        /*0570*/ 	.word	0x00002cf0
        /*0574*/ 	.word	0x00000000
        /*0578*/ 	.word	0x000000f0
        /*057c*/ 	.short	0x010a
        /*057e*/ 	.byte	0xff
	.zero		1


	//   ....[73]....
        /*0580*/ 	.word	0x00002e00
        /*0584*/ 	.word	0x00000000
        /*0588*/ 	.word	0x00000000
        /*058c*/ 	.short	0x0101
        /*058e*/ 	.byte	0xff
	.zero		1


	//   ....[74]....
        /*0590*/ 	.word	0x00002e90
        /*0594*/ 	.word	0x000000ff
        /*0598*/ 	.word	0x00000100
        /*059c*/ 	.short	0x0106
        /*059e*/ 	.byte	0x05
	.zero		1


	//   ....[75]....
        /*05a0*/ 	.word	0x00002eb0
        /*05a4*/ 	.word	0x000000ff
        /*05a8*/ 	.word	0x00000100
        /*05ac*/ 	.short	0x010a
        /*05ae*/ 	.byte	0x05
	.zero		1


	//   ....[76]....
        /*05b0*/ 	.word	0x00002f40
        /*05b4*/ 	.word	0x000000ff
        /*05b8*/ 	.word	0x00000100
        /*05bc*/ 	.short	0x0106
        /*05be*/ 	.byte	0x04
	.zero		1


	//   ....[77]....
        /*05c0*/ 	.word	0x00002f80
        /*05c4*/ 	.word	0x00000000
        /*05c8*/ 	.word	0x00000100
        /*05cc*/ 	.short	0x010a
        /*05ce*/ 	.byte	0xff
	.zero		1


	//   ....[78]....
        /*05d0*/ 	.word	0x00003480
        /*05d4*/ 	.word	0x00000000
        /*05d8*/ 	.word	0x000000f0
        /*05dc*/ 	.short	0x010a
        /*05de*/ 	.byte	0xff
	.zero		1


	//   ....[79]....
        /*05e0*/ 	.word	0x00003590
        /*05e4*/ 	.word	0x00000003
        /*05e8*/ 	.word	0x00000000
        /*05ec*/ 	.short	0x0101
        /*05ee*/ 	.byte	0xff
	.zero		1


	//   ....[80]....
        /*05f0*/ 	.word	0x000035a0
        /*05f4*/ 	.word	0x000000ff
        /*05f8*/ 	.word	0x00000000
        /*05fc*/ 	.short	0x010a
        /*05fe*/ 	.byte	0x04
	.zero		1


	//   ....[81]....
        /*0600*/ 	.word	0x000035c0
        /*0604*/ 	.word	0x000000ff
        /*0608*/ 	.word	0x00000130
        /*060c*/ 	.short	0x010a
        /*060e*/ 	.byte	0x08
	.zero		1


	//   ....[82]....
        /*0610*/ 	.word	0x00003690
        /*0614*/ 	.word	0x000000ff
        /*0618*/ 	.word	0x00000000
        /*061c*/ 	.short	0x010a
        /*061e*/ 	.byte	0x07
	.zero		1


	//   ....[83]....
        /*0620*/ 	.word	0x000037d0
        /*0624*/ 	.word	0x000000ff
        /*0628*/ 	.word	0x00000000
        /*062c*/ 	.short	0x010a
        /*062e*/ 	.byte	0x04
	.zero		1


	//   ....[84]....
        /*0630*/ 	.word	0x000039c0
        /*0634*/ 	.word	0x000000ff
        /*0638*/ 	.word	0x00000000
        /*063c*/ 	.short	0x010a
        /*063e*/ 	.byte	0x05
	.zero		1


	//   ....[85]....
        /*0640*/ 	.word	0x00003a50
        /*0644*/ 	.word	0x000000ff
        /*0648*/ 	.word	0x00000000
        /*064c*/ 	.short	0x010a
        /*064e*/ 	.byte	0x05
	.zero		1


	//   ....[86]....
        /*0650*/ 	.word	0x00003ae0
        /*0654*/ 	.word	0x000000ff
        /*0658*/ 	.word	0x00000000
        /*065c*/ 	.short	0x010a
        /*065e*/ 	.byte	0x05
	.zero		1


	//   ....[87]....
        /*0660*/ 	.word	0x00003b70
        /*0664*/ 	.word	0x000000ff
        /*0668*/ 	.word	0x00000000
        /*066c*/ 	.short	0x010a
        /*066e*/ 	.byte	0x07
	.zero		1


	//   ....[88]....
        /*0670*/ 	.word	0x00003fd0
        /*0674*/ 	.word	0x00000000
        /*0678*/ 	.word	0x000000f0
        /*067c*/ 	.short	0x010a
        /*067e*/ 	.byte	0xff
	.zero		1


	//   ....[89]....
        /*0680*/ 	.word	0x00004090
        /*0684*/ 	.word	0x00000000
        /*0688*/ 	.word	0x00000000
        /*068c*/ 	.short	0x0101
        /*068e*/ 	.byte	0xff
	.zero		1


	//   ....[90]....
        /*0690*/ 	.word	0x000043b0
        /*0694*/ 	.word	0x000000ff
        /*0698*/ 	.word	0x000000e8
        /*069c*/ 	.short	0x010a
        /*069e*/ 	.byte	0x07
	.zero		1


	//   ....[91]....
        /*06a0*/ 	.word	0x000045a0
        /*06a4*/ 	.word	0x000000ff
        /*06a8*/ 	.word	0x000000d0
        /*06ac*/ 	.short	0x010a
        /*06ae*/ 	.byte	0x07
	.zero		1


	//   ....[92]....
        /*06b0*/ 	.word	0x00004770
        /*06b4*/ 	.word	0x000000ff
        /*06b8*/ 	.word	0x000000c0
        /*06bc*/ 	.short	0x010b
        /*06be*/ 	.byte	0x07
	.zero		1


	//   ....[93]....
        /*06c0*/ 	.word	0x000047e0
        /*06c4*/ 	.word	0x000000ff
        /*06c8*/ 	.word	0x00000000
        /*06cc*/ 	.short	0x0101
        /*06ce*/ 	.byte	0x08
	.zero		1


	//   ....[94]....
        /*06d0*/ 	.word	0x00004810
        /*06d4*/ 	.word	0x000000ff
        /*06d8*/ 	.word	0x000000d8
        /*06dc*/ 	.short	0x010a
        /*06de*/ 	.byte	0x07
	.zero		1


	//   ....[95]....
        /*06e0*/ 	.word	0x00004a20
        /*06e4*/ 	.word	0x000000ff
        /*06e8*/ 	.word	0x000000c8
        /*06ec*/ 	.short	0x010b
        /*06ee*/ 	.byte	0x07
	.zero		1


	//   ....[96]....
        /*06f0*/ 	.word	0x00004a40
        /*06f4*/ 	.word	0x000000ff
        /*06f8*/ 	.word	0x00000000
        /*06fc*/ 	.short	0x0101
        /*06fe*/ 	.byte	0x0d
	.zero		1


	//   ....[97]....
        /*0700*/ 	.word	0x00004a70
        /*0704*/ 	.word	0x000000ff
        /*0708*/ 	.word	0x000000d0
        /*070c*/ 	.short	0x010a
        /*070e*/ 	.byte	0x07
	.zero		1


	//   ....[98]....
        /*0710*/ 	.word	0x00004ab0
        /*0714*/ 	.word	0x00000000
        /*0718*/ 	.word	0x000000d8
        /*071c*/ 	.short	0x010a
        /*071e*/ 	.byte	0xff
	.zero		1


	//   ....[99]....
        /*0720*/ 	.word	0x00004df0
        /*0724*/ 	.word	0x00000000
        /*0728*/ 	.word	0x000000f0
        /*072c*/ 	.short	0x010a
        /*072e*/ 	.byte	0xff
	.zero		1


	//   ....[100]....
        /*0730*/ 	.word	0x00004f00
        /*0734*/ 	.word	0x00000000
        /*0738*/ 	.word	0x00000000
        /*073c*/ 	.short	0x0101
        /*073e*/ 	.byte	0xff
	.zero		1


	//   ....[101]....
        /*0740*/ 	.word	0x00005960
        /*0744*/ 	.word	0x00000003
        /*0748*/ 	.word	0x000000c0
        /*074c*/ 	.short	0x010a
        /*074e*/ 	.byte	0xff
	.zero		1


	//   ....[102]....
        /*0750*/ 	.word	0x000059a0
        /*0754*/ 	.word	0x00000074
        /*0758*/ 	.word	0x00000110
        /*075c*/ 	.short	0x010a
        /*075e*/ 	.byte	0xff
	.zero		1


	//   ....[103]....
        /*0760*/ 	.word	0x00005ae0
        /*0764*/ 	.word	0x00000003
        /*0768*/ 	.word	0x000000c0
        /*076c*/ 	.short	0x010a
        /*076e*/ 	.byte	0xff
	.zero		1


	//   ....[104]....
        /*0770*/ 	.word	0x00005c20
        /*0774*/ 	.word	0x00000000
        /*0778*/ 	.word	0x00000000
        /*077c*/ 	.short	0x0101
        /*077e*/ 	.byte	0xff
	.zero		1


	//   ....[105]....
        /*0780*/ 	.word	0x00005ca0
        /*0784*/ 	.word	0x00000074
        /*0788*/ 	.word	0x00000110
        /*078c*/ 	.short	0x010a
        /*078e*/ 	.byte	0xff
	.zero		1


	//   ....[106]....
        /*0790*/ 	.word	0x00007030
        /*0794*/ 	.word	0x0000007d
        /*0798*/ 	.word	0x000000c0
        /*079c*/ 	.short	0x010a
        /*079e*/ 	.byte	0xff
	.zero		1


	//   ....[107]....
        /*07a0*/ 	.word	0x00007100
        /*07a4*/ 	.word	0x0000007d
        /*07a8*/ 	.word	0x000000c0
        /*07ac*/ 	.short	0x010a
        /*07ae*/ 	.byte	0xff
	.zero		1


	//   ....[108]....
        /*07b0*/ 	.word	0x00007240
        /*07b4*/ 	.word	0x00000000
        /*07b8*/ 	.word	0x00000000
        /*07bc*/ 	.short	0x0101
        /*07be*/ 	.byte	0xff
	.zero		1


	//   ....[109]....
        /*07c0*/ 	.word	0x00007680
        /*07c4*/ 	.word	0x000000ff
        /*07c8*/ 	.word	0x00000000
        /*07cc*/ 	.short	0x0101
        /*07ce*/ 	.byte	0x05
	.zero		1


	//   ....[110]....
        /*07d0*/ 	.word	0x000087c0
        /*07d4*/ 	.word	0x00000003
        /*07d8*/ 	.word	0x00000160
        /*07dc*/ 	.short	0x010a
        /*07de*/ 	.byte	0xff
	.zero		1


	//   ....[111]....
        /*07e0*/ 	.word	0x00008820
        /*07e4*/ 	.word	0x00000002
        /*07e8*/ 	.word	0x00000060
        /*07ec*/ 	.short	0x010a
        /*07ee*/ 	.byte	0xff
	.zero		1


	//   ....[112]....
        /*07f0*/ 	.word	0x00008880
        /*07f4*/ 	.word	0x00000002
        /*07f8*/ 	.word	0x00000060
        /*07fc*/ 	.short	0x010a
        /*07fe*/ 	.byte	0xff
	.zero		1


	//   ....[113]....
        /*0800*/ 	.word	0x000088d0
        /*0804*/ 	.word	0x00000002
        /*0808*/ 	.word	0x000000f0
        /*080c*/ 	.short	0x010a
        /*080e*/ 	.byte	0xff
	.zero		1


	//   ....[114]....
        /*0810*/ 	.word	0x00008930
        /*0814*/ 	.word	0x00000000
        /*0818*/ 	.word	0x00000000
        /*081c*/ 	.short	0x010a
        /*081e*/ 	.byte	0xff
	.zero		1


	//   ....[115]....
        /*0820*/ 	.word	0x00008990
        /*0824*/ 	.word	0x00000000
        /*0828*/ 	.word	0x00000000
        /*082c*/ 	.short	0x010a
        /*082e*/ 	.byte	0xff
	.zero		1


	//   ....[116]....
        /*0830*/ 	.word	0x000089f0
        /*0834*/ 	.word	0x00000000
        /*0838*/ 	.word	0x00000000
        /*083c*/ 	.short	0x010a
        /*083e*/ 	.byte	0xff
	.zero		1


	//   ....[117]....
        /*0840*/ 	.word	0x00008a50
        /*0844*/ 	.word	0x00000000
        /*0848*/ 	.word	0x00000000
        /*084c*/ 	.short	0x010a
        /*084e*/ 	.byte	0xff
	.zero		1


	//   ....[118]....
        /*0850*/ 	.word	0x00008ab0
        /*0854*/ 	.word	0x00000000
        /*0858*/ 	.word	0x00000000
        /*085c*/ 	.short	0x010a
        /*085e*/ 	.byte	0xff
	.zero		1


	//   ....[119]....
        /*0860*/ 	.word	0x00008b10
        /*0864*/ 	.word	0x00000000
        /*0868*/ 	.word	0x00000000
        /*086c*/ 	.short	0x010a
        /*086e*/ 	.byte	0xff
	.zero		1


	//   ....[120]....
        /*0870*/ 	.word	0x00008b70
        /*0874*/ 	.word	0x00000000
        /*0878*/ 	.word	0x00000000
        /*087c*/ 	.short	0x010a
        /*087e*/ 	.byte	0xff
	.zero		1


	//   ....[121]....
        /*0880*/ 	.word	0x00008bd0
        /*0884*/ 	.word	0x00000000
        /*0888*/ 	.word	0x00000000
        /*088c*/ 	.short	0x010a
        /*088e*/ 	.byte	0xff
	.zero		1


	//   ....[122]....
        /*0890*/ 	.word	0x00008c30
        /*0894*/ 	.word	0x00000000
        /*0898*/ 	.word	0x00000000
        /*089c*/ 	.short	0x010a
        /*089e*/ 	.byte	0xff
	.zero		1


	//   ....[123]....
        /*08a0*/ 	.word	0x00008c90
        /*08a4*/ 	.word	0x00000000
        /*08a8*/ 	.word	0x00000000
        /*08ac*/ 	.short	0x010a
        /*08ae*/ 	.byte	0xff
	.zero		1


	//   ....[124]....
        /*08b0*/ 	.word	0x00008cf0
        /*08b4*/ 	.word	0x00000000
        /*08b8*/ 	.word	0x00000000
        /*08bc*/ 	.short	0x010a
        /*08be*/ 	.byte	0xff
	.zero		1


	//   ....[125]....
        /*08c0*/ 	.word	0x00008d40
        /*08c4*/ 	.word	0x00000000
        /*08c8*/ 	.word	0x00000150
        /*08cc*/ 	.short	0x010a
        /*08ce*/ 	.byte	0xff
	.zero		1


	//   ....[126]....
        /*08d0*/ 	.word	0x00008da0
        /*08d4*/ 	.word	0x00000000
        /*08d8*/ 	.word	0x00000100
        /*08dc*/ 	.short	0x010a
        /*08de*/ 	.byte	0xff
	.zero		1


	//   ....[127]....
        /*08e0*/ 	.word	0x00008df0
        /*08e4*/ 	.word	0x00000000
        /*08e8*/ 	.word	0x000000f0
        /*08ec*/ 	.short	0x010a
        /*08ee*/ 	.byte	0xff
	.zero		1


	//   ....[128]....
        /*08f0*/ 	.word	0x00008e50
        /*08f4*/ 	.word	0x00000000
        /*08f8*/ 	.word	0x00000100
        /*08fc*/ 	.short	0x010a
        /*08fe*/ 	.byte	0xff
	.zero		1


	//   ....[129]....
        /*0900*/ 	.word	0x00008ea0
        /*0904*/ 	.word	0x00000000
        /*0908*/ 	.word	0x000000f0
        /*090c*/ 	.short	0x010a
        /*090e*/ 	.byte	0xff
	.zero		1


	//   ....[130]....
        /*0910*/ 	.word	0x00008f00
        /*0914*/ 	.word	0x00000003
        /*0918*/ 	.word	0x00000130
        /*091c*/ 	.short	0x010a
        /*091e*/ 	.byte	0xff
	.zero		1


	//   ....[131]....
        /*0920*/ 	.word	0x00008f60
        /*0924*/ 	.word	0x00000000
        /*0928*/ 	.word	0x00000000
        /*092c*/ 	.short	0x010a
        /*092e*/ 	.byte	0xff
	.zero		1


	//   ....[132]....
        /*0930*/ 	.word	0x00008fc0
        /*0934*/ 	.word	0x00000000
        /*0938*/ 	.word	0x00000000
        /*093c*/ 	.short	0x010a
        /*093e*/ 	.byte	0xff
	.zero		1


	//   ....[133]....
        /*0940*/ 	.word	0x00009020
        /*0944*/ 	.word	0x00000000
        /*0948*/ 	.word	0x00000000
        /*094c*/ 	.short	0x010a
        /*094e*/ 	.byte	0xff
	.zero		1


	//   ....[134]....
        /*0950*/ 	.word	0x00009080
        /*0954*/ 	.word	0x00000000
        /*0958*/ 	.word	0x00000000
        /*095c*/ 	.short	0x010a
        /*095e*/ 	.byte	0xff
	.zero		1


	//   ....[135]....
        /*0960*/ 	.word	0x000090e0
        /*0964*/ 	.word	0x00000000
        /*0968*/ 	.word	0x00000000
        /*096c*/ 	.short	0x010a
        /*096e*/ 	.byte	0xff
	.zero		1


	//   ....[136]....
        /*0970*/ 	.word	0x00009130
        /*0974*/ 	.word	0x00000000
        /*0978*/ 	.word	0x000000f0
        /*097c*/ 	.short	0x010a
        /*097e*/ 	.byte	0xff
	.zero		1


	//   ....[137]....
        /*0980*/ 	.word	0x00009190
        /*0984*/ 	.word	0x00000000
        /*0988*/ 	.word	0x000000e8
        /*098c*/ 	.short	0x010a
        /*098e*/ 	.byte	0xff
	.zero		1


	//   ....[138]....
        /*0990*/ 	.word	0x000091f0
        /*0994*/ 	.word	0x00000003
        /*0998*/ 	.word	0x000000d0
        /*099c*/ 	.short	0x010a
        /*099e*/ 	.byte	0xff
	.zero		1


	//   ....[139]....
        /*09a0*/ 	.word	0x00009250
        /*09a4*/ 	.word	0x00000003
        /*09a8*/ 	.word	0x000000d8
        /*09ac*/ 	.short	0x010a
        /*09ae*/ 	.byte	0xff
	.zero		1


	//   ....[140]....
        /*09b0*/ 	.word	0x000092b0
        /*09b4*/ 	.word	0x00000000
        /*09b8*/ 	.word	0x000000d0
        /*09bc*/ 	.short	0x010a
        /*09be*/ 	.byte	0xff
	.zero		1


	//   ....[141]....
        /*09c0*/ 	.word	0x00009300
        /*09c4*/ 	.word	0x00000000
        /*09c8*/ 	.word	0x000000f0
        /*09cc*/ 	.short	0x010a
        /*09ce*/ 	.byte	0xff
	.zero		1


	//   ....[142]....
        /*09d0*/ 	.word	0x00009350
        /*09d4*/ 	.word	0x00000003
        /*09d8*/ 	.word	0x000000c0
        /*09dc*/ 	.short	0x010a
        /*09de*/ 	.byte	0xff
	.zero		1


	//   ....[143]....
        /*09e0*/ 	.word	0x000093a0
        /*09e4*/ 	.word	0x00000074
        /*09e8*/ 	.word	0x00000110
        /*09ec*/ 	.short	0x010a
        /*09ee*/ 	.byte	0xff
	.zero		1


	//   ....[144]....
        /*09f0*/ 	.word	0x000093f0
        /*09f4*/ 	.word	0x0000007d
        /*09f8*/ 	.word	0x000000c0
        /*09fc*/ 	.short	0x010a
        /*09fe*/ 	.byte	0xff
	.zero		1


	//----- nvinfo : EIATTR_NUM_MBARRIERS
	.align		4
.L_47:
        /*0a00*/ 	.byte	0x03, 0x38
        /*0a02*/ 	.short	0x002e


	//----- nvinfo : EIATTR_EXIT_INSTR_OFFSETS
	.align		4
        /*0a04*/ 	.byte	0x04, 0x1c
        /*0a06*/ 	.short	(.L_49 - .L_48)


	//   ....[0]....
.L_48:
        /*0a08*/ 	.word	0x00002a60


	//   ....[1]....
        /*0a0c*/ 	.word	0x00002f50


	//   ....[2]....
        /*0a10*/ 	.word	0x00002fb0


	//   ....[3]....
        /*0a14*/ 	.word	0x00003dd0


	//   ....[4]....
        /*0a18*/ 	.word	0x00004ae0


	//   ....[5]....
        /*0a1c*/ 	.word	0x00004b20


	//   ....[6]....
        /*0a20*/ 	.word	0x000087b0


	//----- nvinfo : EIATTR_MAX_THREADS
	.align		4
.L_49:
        /*0a24*/ 	.byte	0x04, 0x05
        /*0a26*/ 	.short	(.L_51 - .L_50)
.L_50:
        /*0a28*/ 	.word	0x00000100
        /*0a2c*/ 	.word	0x00000001
        /*0a30*/ 	.word	0x00000001


	//----- nvinfo : EIATTR_CRS_STACK_SIZE
	.align		4
.L_51:
        /*0a34*/ 	.byte	0x04, 0x1e
        /*0a36*/ 	.short	(.L_53 - .L_52)
.L_52:
        /*0a38*/ 	.word	0x00000000


	//----- nvinfo : EIATTR_CBANK_PARAM_SIZE
	.align		4
.L_53:
        /*0a3c*/ 	.byte	0x03, 0x19
        /*0a3e*/ 	.short	0x0800


	//----- nvinfo : EIATTR_PARAM_CBANK
	.align		4
        /*0a40*/ 	.byte	0x04, 0x0a
        /*0a42*/ 	.short	(.L_55 - .L_54)
	.align		4
.L_54:
        /*0a44*/ 	.word	index@(.nv.constant0._ZN7cutlass13device_kernelINS_4gemm6kernel13GemmUniversalIN4cute5tupleIJiiiiEEENS1_10collective13CollectiveMmaINS1_35MainloopSm100TmaUmmaWarpSpecializedILi12ELi2ELi4ENS5_IJNS4_1CILi1EEESB_SB_EEEEENS5_IJNSA_ILi128EEESE_NSA_ILi64EEEEEEaNS5_IJlSB_lEEEaSH_NS4_8TiledMMAINS4_8MMA_AtomIJNS4_15SM100_MMA_S8_SSIaaiLi128ELi128ELNS4_4UMMA5MajorE0ELSM_0ELNSL_8SaturateE0EEEEEENS4_6LayoutISC_NS5_IJNSA_ILi0EEESR_SR_EEEEENS5_IJNS4_10UnderscoreESU_SU_EEEEENS4_13SM90_TMA_LOADENS4_14ComposedLayoutINS4_7SwizzleILi2ELi4ELi3EEENS4_18smem_ptr_flag_bitsILi8EEENSQ_INS5_IJNSA_ILi8EEESF_EEENS5_IJSF_SB_EEEEEEEvNS4_8identityESX_S17_vS18_EENS_8epilogue10collective18CollectiveEpilogueINS1A_23Sm100TmaWarpSpecializedILi2ELi2ELi64ELb0ELb0EEEJSG_NS5_IJNSQ_ISE_SB_EENSQ_ISF_SB_EEEEEaSH_aSH_NS1A_6fusion15FusionCallbacksIS1E_NS1I_17LinearCombinationIaiaiLNS_15FloatRoundStyleE2EEESG_S1H_JEEENS4_5SM1004TMEM4LOAD26SM100_TMEM_LOAD_32dp32b64xESX_S17_NS4_39AutoVectorizingCopyWithAssumedAlignmentILi128EEENS4_14SM90_TMA_STOREES17_S1T_S1T_EEEvvEEEEvNT_6ParamsE)
        /*0a48*/ 	.short	0x0380
        /*0a4a*/ 	.short	0x0800


	//----- nvinfo : EIATTR_SW_WAR
	.align		4
.L_55:
        /*0a4c*/ 	.byte	0x04, 0x36
        /*0a4e*/ 	.short	(.L_57 - .L_56)
.L_56:
        /*0a50*/ 	.word	0x00000008
.L_57:


//--------------------- .nv.callgraph             --------------------------
	.section	.nv.callgraph,"",@"SHT_CUDA_CALLGRAPH"
	.align	4
	.sectionentsize	8
	.align		4
        /*0000*/ 	.word	0x00000000
	.align		4
        /*0004*/ 	.word	0xffffffff
	.align		4
        /*0008*/ 	.word	index@(_ZN7cutlass13device_kernelINS_4gemm6kernel13GemmUniversalIN4cute5tupleIJiiiiEEENS1_10collective13CollectiveMmaINS1_35MainloopSm100TmaUmmaWarpSpecializedILi12ELi2ELi4ENS5_IJNS4_1CILi1EEESB_SB_EEEEENS5_IJNSA_ILi128EEESE_NSA_ILi64EEEEEEaNS5_IJlSB_lEEEaSH_NS4_8TiledMMAINS4_8MMA_AtomIJNS4_15SM100_MMA_S8_SSIaaiLi128ELi128ELNS4_4UMMA5MajorE0ELSM_0ELNSL_8SaturateE0EEEEEENS4_6LayoutISC_NS5_IJNSA_ILi0EEESR_SR_EEEEENS5_IJNS4_10UnderscoreESU_SU_EEEEENS4_13SM90_TMA_LOADENS4_14ComposedLayoutINS4_7SwizzleILi2ELi4ELi3EEENS4_18smem_ptr_flag_bitsILi8EEENSQ_INS5_IJNSA_ILi8EEESF_EEENS5_IJSF_SB_EEEEEEEvNS4_8identityESX_S17_vS18_EENS_8epilogue10collective18CollectiveEpilogueINS1A_23Sm100TmaWarpSpecializedILi2ELi2ELi64ELb0ELb0EEEJSG_NS5_IJNSQ_ISE_SB_EENSQ_ISF_SB_EEEEEaSH_aSH_NS1A_6fusion15FusionCallbacksIS1E_NS1I_17LinearCombinationIaiaiLNS_15FloatRoundStyleE2EEESG_S1H_JEEENS4_5SM1004TMEM4LOAD26SM100_TMEM_LOAD_32dp32b64xESX_S17_NS4_39AutoVectorizingCopyWithAssumedAlignmentILi128EEENS4_14SM90_TMA_STOREES17_S1T_S1T_EEEvvEEEEvNT_6ParamsE)
	.align		4
        /*000c*/ 	.word	index@(__assertfail)
	.align		4
        /*0010*/ 	.word	0x00000000
	.align		4
        /*0014*/ 	.word	0xfffffffe
	.align		4
        /*0018*/ 	.word	0x00000000
	.align		4
        /*001c*/ 	.word	0xfffffffd
	.align		4
        /*0020*/ 	.word	0x00000000
	.align		4
        /*0024*/ 	.word	0xfffffffc


//--------------------- .nv.constant4             --------------------------
	.section	.nv.constant4,"a",@progbits
	.align	8
	.align		8
.nv.constant4:
        /*0000*/ 	.dword	__assertfail
	.align		8
        /*0008*/ 	.dword	__unnamed_1
	.align		8
        /*0010*/ 	.dword	__unnamed_2
	.align		8
        /*0018*/ 	.dword	_ZN40_INTERNAL_22310d65_4_k_cu_ec2e0d0e_178434cuda3std3__45__cpo5beginE
	.align		8
        /*0020*/ 	.dword	_ZN40_INTERNAL_22310d65_4_k_cu_ec2e0d0e_178434cuda3std3__45__cpo3endE
	.align		8
        /*0028*/ 	.dword	_ZN40_INTERNAL_22310d65_4_k_cu_ec2e0d0e_178434cuda3std3__45__cpo6cbeginE
	.align		8
        /*0030*/ 	.dword	_ZN40_INTERNAL_22310d65_4_k_cu_ec2e0d0e_178434cuda3std3__45__cpo4cendE
	.align		8
        /*0038*/ 	.dword	_ZN40_INTERNAL_22310d65_4_k_cu_ec2e0d0e_178434cuda3std3__442_GLOBAL__N__22310d65_4_k_cu_ec2e0d0e_178436ignoreE
	.align		8
        /*0040*/ 	.dword	_ZN40_INTERNAL_22310d65_4_k_cu_ec2e0d0e_178434cuda3std3__419piecewise_constructE
	.align		8
        /*0048*/ 	.dword	_ZN40_INTERNAL_22310d65_4_k_cu_ec2e0d0e_178434cuda3std3__48in_placeE
	.align		8
        /*0050*/ 	.dword	_ZN40_INTERNAL_22310d65_4_k_cu_ec2e0d0e_178434cuda3std6ranges3__45__cpo4swapE
	.align		8
        /*0058*/ 	.dword	_ZN40_INTERNAL_22310d65_4_k_cu_ec2e0d0e_178434cuda3std6ranges3__45__cpo9iter_moveE
	.align		8
        /*0060*/ 	.dword	_ZN40_INTERNAL_22310d65_4_k_cu_ec2e0d0e_178434cute7productE
	.align		8
        /*0068*/ 	.dword	_ZN40_INTERNAL_22310d65_4_k_cu_ec2e0d0e_178434cute1_E
	.align		8
        /*0070*/ 	.dword	$str$25
	.align		8
        /*0078*/ 	.dword	$str$26
	.align		8
        /*0080*/ 	.dword	$str$27
	.align		8
        /*0088*/ 	.dword	$str$28


//--------------------- .text._ZN7cutlass13device_kernelINS_4gemm6kernel13GemmUniversalIN4cute5tupleIJiiiiEEENS1_10collective13CollectiveMmaINS1_35MainloopSm100TmaUmmaWarpSpecializedILi12ELi2ELi4ENS5_IJNS4_1CILi1EEESB_SB_EEEEENS5_IJNSA_ILi128EEESE_NSA_ILi64EEEEEEaNS5_IJlSB_lEEEaSH_NS4_8TiledMMAINS4_8MMA_AtomIJNS4_15SM100_MMA_S8_SSIaaiLi128ELi128ELNS4_4UMMA5MajorE0ELSM_0ELNSL_8SaturateE0EEEEEENS4_6LayoutISC_NS5_IJNSA_ILi0EEESR_SR_EEEEENS5_IJNS4_10UnderscoreESU_SU_EEEEENS4_13SM90_TMA_LOADENS4_14ComposedLayoutINS4_7SwizzleILi2ELi4ELi3EEENS4_18smem_ptr_flag_bitsILi8EEENSQ_INS5_IJNSA_ILi8EEESF_EEENS5_IJSF_SB_EEEEEEEvNS4_8identityESX_S17_vS18_EENS_8epilogue10collective18CollectiveEpilogueINS1A_23Sm100TmaWarpSpecializedILi2ELi2ELi64ELb0ELb0EEEJSG_NS5_IJNSQ_ISE_SB_EENSQ_ISF_SB_EEEEEaSH_aSH_NS1A_6fusion15FusionCallbacksIS1E_NS1I_17LinearCombinationIaiaiLNS_15FloatRoundStyleE2EEESG_S1H_JEEENS4_5SM1004TMEM4LOAD26SM100_TMEM_LOAD_32dp32b64xESX_S17_NS4_39AutoVectorizingCopyWithAssumedAlignmentILi128EEENS4_14SM90_TMA_STOREES17_S1T_S1T_EEEvvEEEEvNT_6ParamsE --------------------------
	.section	.text._ZN7cutlass13device_kernelINS_4gemm6kernel13GemmUniversalIN4cute5tupleIJiiiiEEENS1_10collective13CollectiveMmaINS1_35MainloopSm100TmaUmmaWarpSpecializedILi12ELi2ELi4ENS5_IJNS4_1CILi1EEESB_SB_EEEEENS5_IJNSA_ILi128EEESE_NSA_ILi64EEEEEEaNS5_IJlSB_lEEEaSH_NS4_8TiledMMAINS4_8MMA_AtomIJNS4_15SM100_MMA_S8_SSIaaiLi128ELi128ELNS4_4UMMA5MajorE0ELSM_0ELNSL_8SaturateE0EEEEEENS4_6LayoutISC_NS5_IJNSA_ILi0EEESR_SR_EEEEENS5_IJNS4_10UnderscoreESU_SU_EEEEENS4_13SM90_TMA_LOADENS4_14ComposedLayoutINS4_7SwizzleILi2ELi4ELi3EEENS4_18smem_ptr_flag_bitsILi8EEENSQ_INS5_IJNSA_ILi8EEESF_EEENS5_IJSF_SB_EEEEEEEvNS4_8identityESX_S17_vS18_EENS_8epilogue10collective18CollectiveEpilogueINS1A_23Sm100TmaWarpSpecializedILi2ELi2ELi64ELb0ELb0EEEJSG_NS5_IJNSQ_ISE_SB_EENSQ_ISF_SB_EEEEEaSH_aSH_NS1A_6fusion15FusionCallbacksIS1E_NS1I_17LinearCombinationIaiaiLNS_15FloatRoundStyleE2EEESG_S1H_JEEENS4_5SM1004TMEM4LOAD26SM100_TMEM_LOAD_32dp32b64xESX_S17_NS4_39AutoVectorizingCopyWithAssumedAlignmentILi128EEENS4_14SM90_TMA_STOREES17_S1T_S1T_EEEvvEEEEvNT_6ParamsE,"ax",@progbits
	.align	128
.text._ZN7cutlass13device_kernelINS_4gemm6kernel13GemmUniversalIN4cute5tupleIJiiiiEEENS1_10collective13CollectiveMmaINS1_35MainloopSm100TmaUmmaWarpSpecializedILi12ELi2ELi4ENS5_IJNS4_1CILi1EEESB_SB_EEEEENS5_IJNSA_ILi128EEESE_NSA_ILi64EEEEEEaNS5_IJlSB_lEEEaSH_NS4_8TiledMMAINS4_8MMA_AtomIJNS4_15SM100_MMA_S8_SSIaaiLi128ELi128ELNS4_4UMMA5MajorE0ELSM_0ELNSL_8SaturateE0EEEEEENS4_6LayoutISC_NS5_IJNSA_ILi0EEESR_SR_EEEEENS5_IJNS4_10UnderscoreESU_SU_EEEEENS4_13SM90_TMA_LOADENS4_14ComposedLayoutINS4_7SwizzleILi2ELi4ELi3EEENS4_18smem_ptr_flag_bitsILi8EEENSQ_INS5_IJNSA_ILi8EEESF_EEENS5_IJSF_SB_EEEEEEEvNS4_8identityESX_S17_vS18_EENS_8epilogue10collective18CollectiveEpilogueINS1A_23Sm100TmaWarpSpecializedILi2ELi2ELi64ELb0ELb0EEEJSG_NS5_IJNSQ_ISE_SB_EENSQ_ISF_SB_EEEEEaSH_aSH_NS1A_6fusion15FusionCallbacksIS1E_NS1I_17LinearCombinationIaiaiLNS_15FloatRoundStyleE2EEESG_S1H_JEEENS4_5SM1004TMEM4LOAD26SM100_TMEM_LOAD_32dp32b64xESX_S17_NS4_39AutoVectorizingCopyWithAssumedAlignmentILi128EEENS4_14SM90_TMA_STOREES17_S1T_S1T_EEEvvEEEEvNT_6ParamsE:
        .type           _ZN7cutlass13device_kernelINS_4gemm6kernel13GemmUniversalIN4cute5tupleIJiiiiEEENS1_10collective13CollectiveMmaINS1_35MainloopSm100TmaUmmaWarpSpecializedILi12ELi2ELi4ENS5_IJNS4_1CILi1EEESB_SB_EEEEENS5_IJNSA_ILi128EEESE_NSA_ILi64EEEEEEaNS5_IJlSB_lEEEaSH_NS4_8TiledMMAINS4_8MMA_AtomIJNS4_15SM100_MMA_S8_SSIaaiLi128ELi128ELNS4_4UMMA5MajorE0ELSM_0ELNSL_8SaturateE0EEEEEENS4_6LayoutISC_NS5_IJNSA_ILi0EEESR_SR_EEEEENS5_IJNS4_10UnderscoreESU_SU_EEEEENS4_13SM90_TMA_LOADENS4_14ComposedLayoutINS4_7SwizzleILi2ELi4ELi3EEENS4_18smem_ptr_flag_bitsILi8EEENSQ_INS5_IJNSA_ILi8EEESF_EEENS5_IJSF_SB_EEEEEEEvNS4_8identityESX_S17_vS18_EENS_8epilogue10collective18CollectiveEpilogueINS1A_23Sm100TmaWarpSpecializedILi2ELi2ELi64ELb0ELb0EEEJSG_NS5_IJNSQ_ISE_SB_EENSQ_ISF_SB_EEEEEaSH_aSH_NS1A_6fusion15FusionCallbacksIS1E_NS1I_17LinearCombinationIaiaiLNS_15FloatRoundStyleE2EEESG_S1H_JEEENS4_5SM1004TMEM4LOAD26SM100_TMEM_LOAD_32dp32b64xESX_S17_NS4_39AutoVectorizingCopyWithAssumedAlignmentILi128EEENS4_14SM90_TMA_STOREES17_S1T_S1T_EEEvvEEEEvNT_6ParamsE,@function
        .size           _ZN7cutlass13device_kernelINS_4gemm6kernel13GemmUniversalIN4cute5tupleIJiiiiEEENS1_10collective13CollectiveMmaINS1_35MainloopSm100TmaUmmaWarpSpecializedILi12ELi2ELi4ENS5_IJNS4_1CILi1EEESB_SB_EEEEENS5_IJNSA_ILi128EEESE_NSA_ILi64EEEEEEaNS5_IJlSB_lEEEaSH_NS4_8TiledMMAINS4_8MMA_AtomIJNS4_15SM100_MMA_S8_SSIaaiLi128ELi128ELNS4_4UMMA5MajorE0ELSM_0ELNSL_8SaturateE0EEEEEENS4_6LayoutISC_NS5_IJNSA_ILi0EEESR_SR_EEEEENS5_IJNS4_10UnderscoreESU_SU_EEEEENS4_13SM90_TMA_LOADENS4_14ComposedLayoutINS4_7SwizzleILi2ELi4ELi3EEENS4_18smem_ptr_flag_bitsILi8EEENSQ_INS5_IJNSA_ILi8EEESF_EEENS5_IJSF_SB_EEEEEEEvNS4_8identityESX_S17_vS18_EENS_8epilogue10collective18CollectiveEpilogueINS1A_23Sm100TmaWarpSpecializedILi2ELi2ELi64ELb0ELb0EEEJSG_NS5_IJNSQ_ISE_SB_EENSQ_ISF_SB_EEEEEaSH_aSH_NS1A_6fusion15FusionCallbacksIS1E_NS1I_17LinearCombinationIaiaiLNS_15FloatRoundStyleE2EEESG_S1H_JEEENS4_5SM1004TMEM4LOAD26SM100_TMEM_LOAD_32dp32b64xESX_S17_NS4_39AutoVectorizingCopyWithAssumedAlignmentILi128EEENS4_14SM90_TMA_STOREES17_S1T_S1T_EEEvvEEEEvNT_6ParamsE,(.L_x_167 - _ZN7cutlass13device_kernelINS_4gemm6kernel13GemmUniversalIN4cute5tupleIJiiiiEEENS1_10collective13CollectiveMmaINS1_35MainloopSm100TmaUmmaWarpSpecializedILi12ELi2ELi4ENS5_IJNS4_1CILi1EEESB_SB_EEEEENS5_IJNSA_ILi128EEESE_NSA_ILi64EEEEEEaNS5_IJlSB_lEEEaSH_NS4_8TiledMMAINS4_8MMA_AtomIJNS4_15SM100_MMA_S8_SSIaaiLi128ELi128ELNS4_4UMMA5MajorE0ELSM_0ELNSL_8SaturateE0EEEEEENS4_6LayoutISC_NS5_IJNSA_ILi0EEESR_SR_EEEEENS5_IJNS4_10UnderscoreESU_SU_EEEEENS4_13SM90_TMA_LOADENS4_14ComposedLayoutINS4_7SwizzleILi2ELi4ELi3EEENS4_18smem_ptr_flag_bitsILi8EEENSQ_INS5_IJNSA_ILi8EEESF_EEENS5_IJSF_SB_EEEEEEEvNS4_8identityESX_S17_vS18_EENS_8epilogue10collective18CollectiveEpilogueINS1A_23Sm100TmaWarpSpecializedILi2ELi2ELi64ELb0ELb0EEEJSG_NS5_IJNSQ_ISE_SB_EENSQ_ISF_SB_EEEEEaSH_aSH_NS1A_6fusion15FusionCallbacksIS1E_NS1I_17LinearCombinationIaiaiLNS_15FloatRoundStyleE2EEESG_S1H_JEEENS4_5SM1004TMEM4LOAD26SM100_TMEM_LOAD_32dp32b64xESX_S17_NS4_39AutoVectorizingCopyWithAssumedAlignmentILi128EEENS4_14SM90_TMA_STOREES17_S1T_S1T_EEEvvEEEEvNT_6ParamsE)
        .other          _ZN7cutlass13device_kernelINS_4gemm6kernel13GemmUniversalIN4cute5tupleIJiiiiEEENS1_10collective13CollectiveMmaINS1_35MainloopSm100TmaUmmaWarpSpecializedILi12ELi2ELi4ENS5_IJNS4_1CILi1EEESB_SB_EEEEENS5_IJNSA_ILi128EEESE_NSA_ILi64EEEEEEaNS5_IJlSB_lEEEaSH_NS4_8TiledMMAINS4_8MMA_AtomIJNS4_15SM100_MMA_S8_SSIaaiLi128ELi128ELNS4_4UMMA5MajorE0ELSM_0ELNSL_8SaturateE0EEEEEENS4_6LayoutISC_NS5_IJNSA_ILi0EEESR_SR_EEEEENS5_IJNS4_10UnderscoreESU_SU_EEEEENS4_13SM90_TMA_LOADENS4_14ComposedLayoutINS4_7SwizzleILi2ELi4ELi3EEENS4_18smem_ptr_flag_bitsILi8EEENSQ_INS5_IJNSA_ILi8EEESF_EEENS5_IJSF_SB_EEEEEEEvNS4_8identityESX_S17_vS18_EENS_8epilogue10collective18CollectiveEpilogueINS1A_23Sm100TmaWarpSpecializedILi2ELi2ELi64ELb0ELb0EEEJSG_NS5_IJNSQ_ISE_SB_EENSQ_ISF_SB_EEEEEaSH_aSH_NS1A_6fusion15FusionCallbacksIS1E_NS1I_17LinearCombinationIaiaiLNS_15FloatRoundStyleE2EEESG_S1H_JEEENS4_5SM1004TMEM4LOAD26SM100_TMEM_LOAD_32dp32b64xESX_S17_NS4_39AutoVectorizingCopyWithAssumedAlignmentILi128EEENS4_14SM90_TMA_STOREES17_S1T_S1T_EEEvvEEEEvNT_6ParamsE,@"STO_CUDA_ENTRY STV_DEFAULT"
_ZN7cutlass13device_kernelINS_4gemm6kernel13GemmUniversalIN4cute5tupleIJiiiiEEENS1_10collective13CollectiveMmaINS1_35MainloopSm100TmaUmmaWarpSpecializedILi12ELi2ELi4ENS5_IJNS4_1CILi1EEESB_SB_EEEEENS5_IJNSA_ILi128EEESE_NSA_ILi64EEEEEEaNS5_IJlSB_lEEEaSH_NS4_8TiledMMAINS4_8MMA_AtomIJNS4_15SM100_MMA_S8_SSIaaiLi128ELi128ELNS4_4UMMA5MajorE0ELSM_0ELNSL_8SaturateE0EEEEEENS4_6LayoutISC_NS5_IJNSA_ILi0EEESR_SR_EEEEENS5_IJNS4_10UnderscoreESU_SU_EEEEENS4_13SM90_TMA_LOADENS4_14ComposedLayoutINS4_7SwizzleILi2ELi4ELi3EEENS4_18smem_ptr_flag_bitsILi8EEENSQ_INS5_IJNSA_ILi8EEESF_EEENS5_IJSF_SB_EEEEEEEvNS4_8identityESX_S17_vS18_EENS_8epilogue10collective18CollectiveEpilogueINS1A_23Sm100TmaWarpSpecializedILi2ELi2ELi64ELb0ELb0EEEJSG_NS5_IJNSQ_ISE_SB_EENSQ_ISF_SB_EEEEEaSH_aSH_NS1A_6fusion15FusionCallbacksIS1E_NS1I_17LinearCombinationIaiaiLNS_15FloatRoundStyleE2EEESG_S1H_JEEENS4_5SM1004TMEM4LOAD26SM100_TMEM_LOAD_32dp32b64xESX_S17_NS4_39AutoVectorizingCopyWithAssumedAlignmentILi128EEENS4_14SM90_TMA_STOREES17_S1T_S1T_EEEvvEEEEvNT_6ParamsE:
[----:B------:R-:W1:Y:S01]  /*0000*/  LDC R1, c[0x0][0x37c] ;  /* 0x0000df00ff017b82 */ /* 0x000e620000000800 */
[----:B------:R-:W2:Y:S01]  /*0010*/  S2R R167, SR_TID.X ;  /* 0x0000000000a77919 */ /* 0x000ea20000002100 */
[----:B------:R-:W3:Y:S01]  /*0020*/  LDCU.64 UR4, c[0x0][0x890] ;  /* 0x00011200ff0477ac */ /* 0x000ee20008000a00 */
[----:B------:R-:W-:Y:S02]  /*0030*/  PRMT R151, RZ, 0x7610, R151 ;  /* 0x00007610ff977816 */ /* 0x000fe40000000097 */
[----:B------:R-:W-:Y:S01]  /*0040*/  ELECT P5, URZ, PT ;  /* 0x0000000000ff782f */ /* 0x000fe200038a0000 */
[----:B------:R-:W4:Y:S01]  /*0050*/  LDCU.64 UR46, c[0x0][0x358] ;  /* 0x00006b00ff2e77ac */ /* 0x000f220008000a00 */
[----:B---3--:R-:W-:-:S04]  /*0060*/  UISETP.NE.U32.AND UP0, UPT, UR4, URZ, UPT ;  /* 0x000000ff0400728c */ /* 0x008fc8000bf05070 */
[----:B------:R-:W-:Y:S01]  /*0070*/  UISETP.NE.AND.EX UP0, UPT, UR5, URZ, UPT, UP0 ;  /* 0x000000ff0500728c */ /* 0x000fe2000bf05300 */
[----:B--2---:R-:W-:-:S05]  /*0080*/  SHF.R.U32.HI R154, RZ, 0x5, R167 ;  /* 0x00000005ff9a7819 */ /* 0x004fca00000116a7 */
[----:B------:R-:W2:Y:S02]  /*0090*/  SHFL.IDX PT, R0, R154, RZ, 0x1f ;  /* 0x00001fff9a007589 */ /* 0x000ea400000e0000 */
[----:B--2---:R-:W-:Y:S01]  /*00a0*/  R2UR UR8, R0 ;  /* 0x00000000000872ca */ /* 0x004fe200000e0000 */
[----:B-1--4-:R-:W-:-:S14]  /*00b0*/  BRA.U UP0, `(.L_x_0) ;  /* 0x00000001002c7547 */ /* 0x012fdc000b800000 */
[----:B------:R-:W1:Y:S02]  /*00c0*/  LDCU.64 UR6, c[0x0][0x888] ;  /* 0x00011100ff0677ac */ /* 0x000e640008000a00 */
[----:B-1----:R-:W-:-:S04]  /*00d0*/  UISETP.NE.U32.AND UP0, UPT, UR6, URZ, UPT ;  /* 0x000000ff0600728c */ /* 0x002fc8000bf05070 */
[----:B------:R-:W-:-:S09]  /*00e0*/  UISETP.NE.AND.EX UP0, UPT, UR7, URZ, UPT, UP0 ;  /* 0x000000ff0700728c */ /* 0x000fd2000bf05300 */
[----:B------:R-:W-:Y:S05]  /*00f0*/  BRA.U !UP0, `(.L_x_1) ;  /* 0x0000000108107547 */ /* 0x000fea000b800000 */
[----:B------:R-:W1:Y:S02]  /*0100*/  LDC.64 R82, c[0x0][0x888] ;  /* 0x00022200ff527b82 */ /* 0x000e640000000a00 */
[----:B-1----:R1:W5:Y:S01]  /*0110*/  LDG.E R82, desc[UR46][R82.64] ;  /* 0x0000002e52527981 */ /* 0x002362000c1e1900 */
[----:B------:R-:W-:Y:S01]  /*0120*/  HFMA2 R151, -RZ, RZ, 0, 5.9604644775390625e-08 ;  /* 0x00000001ff977431 */ /* 0x000fe200000001ff */
[----:B------:R-:W-:Y:S05]  /*0130*/  BRA `(.L_x_0) ;  /* 0x00000000000c7947 */ /* 0x000fea0003800000 */
.L_x_1:
[----:B------:R-:W1:Y:S01]  /*0140*/  LDCU UR6, c[0x0][0x880] ;  /* 0x00011000ff0677ac */ /* 0x000e620008000800 */
[----:B------:R-:W-:Y:S01]  /*0150*/  HFMA2 R151, -RZ, RZ, 0, 5.9604644775390625e-08 ;  /* 0x00000001ff977431 */ /* 0x000fe200000001ff */
[----:B-1----:R-:W-:-:S07]  /*0160*/  MOV R82, UR6 ;  /* 0x0000000600527c02 */ /* 0x002fce0008000f00 */
.L_x_0:
[----:B------:R-:W2:Y:S02]  /*0170*/  LDCU.64 UR6, c[0x0][0x8b0] ;  /* 0x00011600ff0677ac */ /* 0x000ea40008000a00 */
[----:B--2---:R-:W-:-:S04]  /*0180*/  UISETP.NE.U32.AND UP0, UPT, UR6, URZ, UPT ;  /* 0x000000ff0600728c */ /* 0x004fc8000bf05070 */
[----:B------:R-:W-:-:S09]  /*0190*/  UISETP.NE.AND.EX UP0, UPT, UR7, URZ, UPT, UP0 ;  /* 0x000000ff0700728c */ /* 0x000fd2000bf05300 */
[----:B------:R-:W-:Y:S05]  /*01a0*/  BRA.U UP0, `(.L_x_2) ;  /* 0x0000000100247547 */ /* 0x000fea000b800000 */
[----:B------:R-:W2:Y:S02]  /*01b0*/  LDCU.64 UR6, c[0x0][0x8a8] ;  /* 0x00011500ff0677ac */ /* 0x000ea40008000a00 */
[----:B--2---:R-:W-:-:S04]  /*01c0*/  UISETP.NE.U32.AND UP0, UPT, UR6, URZ, UPT ;  /* 0x000000ff0600728c */ /* 0x004fc8000bf05070 */
[----:B------:R-:W-:-:S09]  /*01d0*/  UISETP.NE.AND.EX UP0, UPT, UR7, URZ, UPT, UP0 ;  /* 0x000000ff0700728c */ /* 0x000fd2000bf05300 */
[----:B------:R-:W-:Y:S05]  /*01e0*/  BRA.U !UP0, `(.L_x_3) ;  /* 0x00000001080c7547 */ /* 0x000fea000b800000 */
[----:B------:R-:W2:Y:S02]  /*01f0*/  LDC.64 R78, c[0x0][0x8a8] ;  /* 0x00022a00ff4e7b82 */ /* 0x000ea40000000a00 */
[----:B--2---:R2:W5:Y:S01]  /*0200*/  LDG.E R78, desc[UR46][R78.64] ;  /* 0x0000002e4e4e7981 */ /* 0x004562000c1e1900 */
[----:B------:R-:W-:Y:S05]  /*0210*/  BRA `(.L_x_2) ;  /* 0x0000000000087947 */ /* 0x000fea0003800000 */
.L_x_3:
[----:B------:R-:W2:Y:S02]  /*0220*/  LDCU UR6, c[0x0][0x8a0] ;  /* 0x00011400ff0677ac */ /* 0x000ea40008000800 */
[----:B--2---:R-:W-:Y:S02]  /*0230*/  MOV R78, UR6 ;  /* 0x00000006004e7c02 */ /* 0x004fe40008000f00 */
.L_x_2:
[----:B------:R-:W-:Y:S01]  /*0240*/  IMAD.U32 R0, RZ, RZ, UR8 ;  /* 0x00000008ff007e24 */ /* 0x000fe2000f8e00ff */
[----:B------:R-:W-:Y:S04]  /*0250*/  BSSY.RECONVERGENT B0, `(.L_x_4) ;  /* 0x000000c000007945 */ /* 0x000fe80003800200 */
[C---:B------:R-:W-:Y:S02]  /*0260*/  ISETP.NE.OR P1, PT, R0.reuse, 0x1, !P5 ;  /* 0x000000010000780c */ /* 0x040fe40006f25670 */
[----:B------:R-:W-:-:S11]  /*0270*/  ISETP.NE.OR P0, PT, R0, 0x3, !P5 ;  /* 0x000000030000780c */ /* 0x000fd60006f05670 */
[----:B------:R-:W-:Y:S05]  /*0280*/  @P1 BRA `(.L_x_5) ;  /* 0x0000000000201947 */ /* 0x000fea0003800000 */
[----:B------:R-:W3:Y:S02]  /*0290*/  LDCU.64 UR6, c[0x0][0x348] ;  /* 0x00006900ff0677ac */ /* 0x000ee40008000a00 */
[----:B---3--:R-:W-:Y:S02]  /*02a0*/  UIADD3 UR10, UP1, UPT, UR6, 0x80, URZ ;  /* 0x00000080060a7890 */ /* 0x008fe4000ff3e0ff */
[----:B------:R-:W-:Y:S02]  /*02b0*/  UIADD3 UR6, UP0, UPT, UR6, 0x180, URZ ;  /* 0x0000018006067890 */ /* 0x000fe4000ff1e0ff */
[----:B------:R-:W-:Y:S02]  /*02c0*/  UIADD3.X UR11, UPT, UPT, URZ, UR7, URZ, UP1, !UPT ;  /* 0x00000007ff0b7290 */ /* 0x000fe40008ffe4ff */
[----:B------:R-:W-:-:S07]  /*02d0*/  UIADD3.X UR7, UPT, UPT, URZ, UR7, URZ, UP0, !UPT ;  /* 0x00000007ff077290 */ /* 0x000fce00087fe4ff */
[----:B------:R3:W-:Y:S02]  /*02e0*/  UTMACCTL.PF [UR10] ;  /* 0x000000000a0079b9 */ /* 0x0007e40008040000 */
[----:B------:R3:W-:Y:S02]  /*02f0*/  UTMACCTL.PF [UR6] ;  /* 0x00000000060079b9 */ /* 0x0007e40008040000 */
[----:B---3--:R-:W-:Y:S01]  /*0300*/  NOP ;  /* 0x0000000000007918 */ /* 0x008fe20000000000 */
.L_x_5:
[----:B------:R-:W-:Y:S05]  /*0310*/  BSYNC.RECONVERGENT B0 ;  /* 0x0000000000007941 */ /* 0x000fea0003800200 */
.L_x_4:
[----:B------:R-:W-:Y:S04]  /*0320*/  BSSY.RECONVERGENT B0, `(.L_x_6) ;  /* 0x000000a000007945 */ /* 0x000fe80003800200 */
        /* <DEDUP_REMOVED lines=9> */
.L_x_7:
[----:B------:R-:W-:Y:S05]  /*03c0*/  BSYNC.RECONVERGENT B0 ;  /* 0x0000000000007941 */ /* 0x000fea0003800200 */
.L_x_6:
[----:B------:R-:W3:Y:S01]  /*03d0*/  LDCU.64 UR6, c[0x0][0x888] ;  /* 0x00011100ff0677ac */ /* 0x000ee20008000a00 */
[----:B------:R-:W-:Y:S02]  /*03e0*/  UISETP.EQ.U32.AND UP1, UPT, UR4, URZ, UPT ;  /* 0x000000ff0400728c */ /* 0x000fe4000bf22070 */
[----:B------:R-:W-:Y:S02]  /*03f0*/  UPLOP3.LUT UP2, UPT, UPT, UPT, UPT, 0x80, 0x8 ;  /* 0x000000000008789c */ /* 0x000fe40003f4f070 */
[----:B---3--:R-:W-:-:S04]  /*0400*/  UISETP.NE.U32.AND UP0, UPT, UR6, URZ, UPT ;  /* 0x000000ff0600728c */ /* 0x008fc8000bf05070 */
[----:B------:R-:W-:-:S04]  /*0410*/  UISETP.NE.AND.EX UP0, UPT, UR7, URZ, UPT, UP0 ;  /* 0x000000ff0700728c */ /* 0x000fc8000bf05300 */
[----:B------:R-:W-:-:S04]  /*0420*/  UISETP.EQ.OR.EX UP3, UPT, UR5, URZ, !UP0, UP1 ;  /* 0x000000ff0500728c */ /* 0x000fc8000c762710 */
[----:B------:R-:W-:-:S05]  /*0430*/  UP2UR UR50, UPR, URZ, 0x8 ;  /* 0x00000008ff327883 */ /* 0x000fca0008000000 */
[----:B------:R-:W-:Y:S07]  /*0440*/  BRA.U !UP3, `(.L_x_8) ;  /* 0x000000010b207547 */ /* 0x000fee000b800000 */
[----:B-----5:R-:W-:Y:S01]  /*0450*/  R2UR UR6, R82 ;  /* 0x00000000520672ca */ /* 0x020fe200000e0000 */
[----:B------:R-:W-:Y:S02]  /*0460*/  UISETP.NE.U32.AND UP2, UPT, UR4, URZ, UPT ;  /* 0x000000ff0400728c */ /* 0x000fe4000bf45070 */
[----:B------:R-:W-:Y:S02]  /*0470*/  USEL UR4, URZ, 0xffffffff, UP0 ;  /* 0xffffffffff047887 */ /* 0x000fe40008000000 */
[----:B------:R-:W-:-:S08]  /*0480*/  UISETP.NE.AND.EX UP2, UPT, UR5, URZ, UPT, UP2 ;  /* 0x000000ff0500728c */ /* 0x000fd0000bf45320 */
[----:B------:R-:W-:-:S04]  /*0490*/  UISETP.NE.AND UP1, UPT, UR6, URZ, UPT ;  /* 0x000000ff0600728c */ /* 0x000fc8000bf25270 */
[----:B------:R-:W-:-:S04]  /*04a0*/  @!UP2 USEL UR4, URZ, 0xffffffff, UP1 ;  /* 0xffffffffff04a887 */ /* 0x000fc80008800000 */
[----:B------:R-:W-:-:S04]  /*04b0*/  ULOP3.LUT UR4, UR4, 0x1, URZ, 0xc0, !UPT ;  /* 0x0000000104047892 */ /* 0x000fc8000f8ec0ff */
[----:B------:R-:W-:-:S11]  /*04c0*/  UISETP.NE.U32.AND UP2, UPT, UR4, 0x1, UPT ;  /* 0x000000010400788c */ /* 0x000fd6000bf45070 */
.L_x_8:
[----:B------:R-:W3:Y:S01]  /*04d0*/  SHFL.IDX PT, R2, R154, RZ, 0x1f ;  /* 0x00001fff9a027589 */ /* 0x000ee200000e0000 */
[----:B------:R-:W-:-:S04]  /*04e0*/  UISETP.NE.AND UP1, UPT, UR8, 0x2, UPT ;  /* 0x000000020800788c */ /* 0x000fc8000bf25270 */
[----:B------:R-:W-:Y:S01]  /*04f0*/  USEL UR6, URZ, 0x1, UP1 ;  /* 0x00000001ff067887 */ /* 0x000fe20008800000 */
[----:B---3--:R-:W-:-:S13]  /*0500*/  ISETP.NE.AND P0, PT, R2, RZ, PT ;  /* 0x000000ff0200720c */ /* 0x008fda0003f05270 */
[----:B------:R-:W-:Y:S05]  /*0510*/  @P0 BRA `(.L_x_9) ;  /* 0x0000000000940947 */ /* 0x000fea0003800000 */
[----:B------:R-:W-:Y:S01]  /*0520*/  ELECT P0, URZ, PT ;  /* 0x0000000000ff782f */ /* 0x000fe20003800000 */
[----:B------:R-:W-:-:S12]  /*0530*/  BSSY.RECONVERGENT B0, `(.L_x_9) ;  /* 0x0000023000007945 */ /* 0x000fd80003800200 */
[----:B------:R-:W-:Y:S05]  /*0540*/  @!P0 BRA `(.L_x_10) ;  /* 0x0000000000848947 */ /* 0x000fea0003800000 */
[----:B------:R-:W3:Y:S01]  /*0550*/  S2UR UR5, SR_CgaCtaId ;  /* 0x00000000000579c3 */ /* 0x000ee20000008800 */
[----:B------:R-:W-:Y:S01]  /*0560*/  UMOV UR7, 0x400 ;  /* 0x0000040000077882 */ /* 0x000fe20000000000 */
[----:B------:R-:W-:Y:S02]  /*0570*/  UMOV UR4, 0x1 ;  /* 0x0000000100047882 */ /* 0x000fe40000000000 */
[----:B------:R-:W-:-:S04]  /*0580*/  UIADD3 UR10, UPT, UPT, -UR4, 0x100000, URZ ;  /* 0x00100000040a7890 */ /* 0x000fc8000fffe1ff */
[----:B------:R-:W-:Y:S02]  /*0590*/  USHF.L.U32 UR11, UR10, 0xb, URZ ;  /* 0x0000000b0a0b7899 */ /* 0x000fe400080006ff */
[----:B------:R-:W-:Y:S02]  /*05a0*/  USHF.L.U32 UR10, UR10, 0x1, URZ ;  /* 0x000000010a0a7899 */ /* 0x000fe400080006ff */
[----:B---3--:R-:W-:Y:S01]  /*05b0*/  ULEA UR5, UR5, UR7, 0x18 ;  /* 0x0000000705057291 */ /* 0x008fe2000f8ec0ff */
[----:B------:R-:W3:Y:S11]  /*05c0*/  FENCE.VIEW.ASYNC.S ;  /* 0x00000000000073c6 */ /* 0x000ef60000000000 */
[----:B---3--:R3:W4:Y:S01]  /*05d0*/  SYNCS.EXCH.64 URZ, [UR5], UR10 ;  /* 0x0000000a05ff75b2 */ /* 0x0087220008000100 */
[----:B------:R3:W1:Y:S01]  /*05e0*/  SYNCS.EXCH.64 URZ, [UR5+0x60], UR10 ;  /* 0x0000600a05ff75b2 */ /* 0x0006620008000100 */
        /* <DEDUP_REMOVED lines=21> */
[----:B------:R3:W1:Y:S02]  /*0740*/  SYNCS.EXCH.64 URZ, [UR5+0xb8], UR10 ;  /* 0x0000b80a05ff75b2 */ /* 0x0006640008000100 */
[----:B---34-:R-:W-:Y:S01]  /*0750*/  NOP ;  /* 0x0000000000007918 */ /* 0x018fe20000000000 */
.L_x_10:
[----:B------:R-:W-:Y:S05]  /*0760*/  BSYNC.RECONVERGENT B0 ;  /* 0x0000000000007941 */ /* 0x000fea0003800200 */
.L_x_9:
[----:B------:R-:W3:Y:S01]  /*0770*/  SHFL.IDX PT, R2, R154, RZ, 0x1f ;  /* 0x00001fff9a027589 */ /* 0x000ee200000e0000 */
[----:B------:R-:W-:Y:S01]  /*0780*/  NOP ;  /* 0x0000000000007918 */ /* 0x000fe20000000000 */
[----:B---3--:R-:W-:-:S13]  /*0790*/  ISETP.NE.AND P0, PT, R2, 0x1, PT ;  /* 0x000000010200780c */ /* 0x008fda0003f05270 */
[----:B------:R-:W-:Y:S05]  /*07a0*/  @P0 BRA `(.L_x_11) ;  /* 0x0000000000480947 */ /* 0x000fea0003800000 */
[----:B------:R-:W3:Y:S01]  /*07b0*/  S2UR UR7, SR_CgaCtaId ;  /* 0x00000000000779c3 */ /* 0x000ee20000008800 */
[----:B------:R-:W-:Y:S01]  /*07c0*/  UMOV UR9, 0x400 ;  /* 0x0000040000097882 */ /* 0x000fe20000000000 */
[----:B------:R-:W-:Y:S01]  /*07d0*/  UMOV UR5, 0x20 ;  /* 0x0000002000057882 */ /* 0x000fe20000000000 */
[----:B------:R-:W-:Y:S01]  /*07e0*/  UMOV UR4, 0x80 ;  /* 0x0000008000047882 */ /* 0x000fe20000000000 */
[----:B------:R-:W-:-:S04]  /*07f0*/  UIADD3 UR10, UPT, UPT, -UR5, 0x100000, URZ ;  /* 0x00100000050a7890 */ /* 0x000fc8000fffe1ff */
[----:B------:R-:W-:Y:S02]  /*0800*/  USHF.L.U32 UR11, UR10, 0xb, URZ ;  /* 0x0000000b0a0b7899 */ /* 0x000fe400080006ff */
[----:B------:R-:W-:Y:S02]  /*0810*/  USHF.L.U32 UR10, UR10, 0x1, URZ ;  /* 0x000000010a0a7899 */ /* 0x000fe400080006ff */
[----:B------:R-:W-:-:S04]  /*0820*/  UIADD3 UR4, UPT, UPT, -UR4, 0x100000, URZ ;  /* 0x0010000004047890 */ /* 0x000fc8000fffe1ff */
[----:B------:R-:W-:Y:S02]  /*0830*/  USHF.L.U32 UR5, UR4, 0xb, URZ ;  /* 0x0000000b04057899 */ /* 0x000fe400080006ff */
[----:B------:R-:W-:Y:S01]  /*0840*/  USHF.L.U32 UR4, UR4, 0x1, URZ ;  /* 0x0000000104047899 */ /* 0x000fe200080006ff */
[----:B------:R-:W-:Y:S01]  /*0850*/  ELECT P0, URZ, PT ;  /* 0x0000000000ff782f */ /* 0x000fe20003800000 */
[----:B---3--:R-:W-:Y:S01]  /*0860*/  ULEA UR7, UR7, UR9, 0x18 ;  /* 0x0000000907077291 */ /* 0x008fe2000f8ec0ff */
[----:B------:R-:W3:Y:S11]  /*0870*/  FENCE.VIEW.ASYNC.S ;  /* 0x00000000000073c6 */ /* 0x000ef60000000000 */
[----:B---3--:R3:W4:Y:S01]  /*0880*/  SYNCS.EXCH.64 URZ, [UR7+0xc0], UR10 ;  /* 0x0000c00a07ff75b2 */ /* 0x0087220008000100 */
[----:B------:R3:W1:Y:S01]  /*0890*/  SYNCS.EXCH.64 URZ, [UR7+0xd0], UR4 ;  /* 0x0000d00407ff75b2 */ /* 0x0006620008000100 */
[----:B------:R3:W1:Y:S01]  /*08a0*/  SYNCS.EXCH.64 URZ, [UR7+0xc8], UR10 ;  /* 0x0000c80a07ff75b2 */ /* 0x0006620008000100 */
[----:B------:R3:W1:Y:S01]  /*08b0*/  SYNCS.EXCH.64 URZ, [UR7+0xd8], UR4 ;  /* 0x0000d80407ff75b2 */ /* 0x0006620008000100 */
[----:B------:R-:W-:Y:S01]  /*08c0*/  NOP ;  /* 0x0000000000007918 */ /* 0x000fe20000000000 */
.L_x_11:
[----:B------:R-:W2:Y:S01]  /*08d0*/  SHFL.IDX PT, R2, R154, RZ, 0x1f ;  /* 0x00001fff9a027589 */ /* 0x000ea200000e0000 */
[----:B------:R-:W-:Y:S01]  /*08e0*/  NOP ;  /* 0x0000000000007918 */ /* 0x000fe20000000000 */
[----:B--2---:R-:W-:-:S13]  /*08f0*/  ISETP.NE.AND P0, PT, R2, 0x3, PT ;  /* 0x000000030200780c */ /* 0x004fda0003f05270 */
[----:B------:R-:W-:Y:S05]  /*0900*/  @P0 BRA `(.L_x_12) ;  /* 0x0000000000300947 */ /* 0x000fea0003800000 */
[----:B---3--:R-:W2:Y:S01]  /*0910*/  S2UR UR5, SR_CgaCtaId ;  /* 0x00000000000579c3 */ /* 0x008ea20000008800 */
[----:B------:R-:W-:Y:S01]  /*0920*/  UMOV UR7, 0x400 ;  /* 0x0000040000077882 */ /* 0x000fe20000000000 */
[----:B------:R-:W-:Y:S01]  /*0930*/  UMOV UR4, 0x20 ;  /* 0x0000002000047882 */ /* 0x000fe20000000000 */
[----:B------:R-:W-:Y:S01]  /*0940*/  ELECT P0, URZ, PT ;  /* 0x0000000000ff782f */ /* 0x000fe20003800000 */
[----:B------:R-:W-:-:S04]  /*0950*/  UIADD3 UR10, UPT, UPT, -UR4, 0x100000, URZ ;  /* 0x00100000040a7890 */ /* 0x000fc8000fffe1ff */
[----:B------:R-:W-:Y:S02]  /*0960*/  USHF.L.U32 UR11, UR10, 0xb, URZ ;  /* 0x0000000b0a0b7899 */ /* 0x000fe400080006ff */
[----:B------:R-:W-:Y:S02]  /*0970*/  USHF.L.U32 UR10, UR10, 0x1, URZ ;  /* 0x000000010a0a7899 */ /* 0x000fe400080006ff */
[----:B--2---:R-:W-:Y:S01]  /*0980*/  ULEA UR5, UR5, UR7, 0x18 ;  /* 0x0000000705057291 */ /* 0x004fe2000f8ec0ff */
[----:B------:R-:W2:Y:S11]  /*0990*/  FENCE.VIEW.ASYNC.S ;  /* 0x00000000000073c6 */ /* 0x000eb60000000000 */
[----:B--2---:R2:W3:Y:S01]  /*09a0*/  SYNCS.EXCH.64 URZ, [UR5+0xe0], UR10 ;  /* 0x0000e00a05ff75b2 */ /* 0x0044e20008000100 */
[----:B------:R2:W1:Y:S01]  /*09b0*/  SYNCS.EXCH.64 URZ, [UR5+0xe8], UR10 ;  /* 0x0000e80a05ff75b2 */ /* 0x0004620008000100 */
[----:B------:R-:W-:Y:S01]  /*09c0*/  NOP ;  /* 0x0000000000007918 */ /* 0x000fe20000000000 */
.L_x_12:
[----:B------:R-:W4:Y:S01]  /*09d0*/  SHFL.IDX PT, R2, R154, RZ, 0x1f ;  /* 0x00001fff9a027589 */ /* 0x000f2200000e0000 */
[----:B------:R-:W-:Y:S01]  /*09e0*/  NOP ;  /* 0x0000000000007918 */ /* 0x000fe20000000000 */
[----:B----4-:R-:W-:-:S13]  /*09f0*/  ISETP.NE.AND P0, PT, R2, 0x4, PT ;  /* 0x000000040200780c */ /* 0x010fda0003f05270 */
[----:B------:R-:W-:Y:S05]  /*0a00*/  @P0 BRA `(.L_x_13) ;  /* 0x00000000004c0947 */ /* 0x000fea0003800000 */
[----:B--23--:R-:W2:Y:S01]  /*0a10*/  S2UR UR5, SR_CgaCtaId ;  /* 0x00000000000579c3 */ /* 0x00cea20000008800 */
[----:B------:R-:W-:Y:S01]  /*0a20*/  UMOV UR9, 0x100 ;  /* 0x0000010000097882 */ /* 0x000fe20000000000 */
[----:B------:R-:W-:Y:S01]  /*0a30*/  UMOV UR7, 0x400 ;  /* 0x0000040000077882 */ /* 0x000fe20000000000 */
[----:B------:R-:W-:Y:S01]  /*0a40*/  USEL UR9, UR9, 0xe0, UP2 ;  /* 0x000000e009097887 */ /* 0x000fe20009000000 */
[----:B------:R-:W-:Y:S01]  /*0a50*/  UMOV UR4, 0x1 ;  /* 0x0000000100047882 */ /* 0x000fe20000000000 */
[----:B------:R-:W-:Y:S01]  /*0a60*/  ELECT P0, URZ, PT ;  /* 0x0000000000ff782f */ /* 0x000fe20003800000 */
[----:B------:R-:W-:-:S04]  /*0a70*/  UIADD3 UR10, UPT, UPT, -UR4, 0x100000, URZ ;  /* 0x00100000040a7890 */ /* 0x000fc8000fffe1ff */
[----:B------:R-:W-:Y:S02]  /*0a80*/  USHF.L.U32 UR11, UR10, 0xb, URZ ;  /* 0x0000000b0a0b7899 */ /* 0x000fe400080006ff */
[----:B------:R-:W-:Y:S02]  /*0a90*/  USHF.L.U32 UR10, UR10, 0x1, URZ ;  /* 0x000000010a0a7899 */ /* 0x000fe400080006ff */
[----:B------:R-:W-:-:S04]  /*0aa0*/  UIADD3 UR12, UPT, UPT, -UR9, 0x100000, URZ ;  /* 0x00100000090c7890 */ /* 0x000fc8000fffe1ff */
[----:B------:R-:W-:Y:S02]  /*0ab0*/  USHF.L.U32 UR13, UR12, 0xb, URZ ;  /* 0x0000000b0c0d7899 */ /* 0x000fe400080006ff */
[----:B------:R-:W-:Y:S02]  /*0ac0*/  USHF.L.U32 UR12, UR12, 0x1, URZ ;  /* 0x000000010c0c7899 */ /* 0x000fe400080006ff */
[----:B--2---:R-:W-:Y:S01]  /*0ad0*/  ULEA UR5, UR5, UR7, 0x18 ;  /* 0x0000000705057291 */ /* 0x004fe2000f8ec0ff */
[----:B------:R-:W2:Y:S11]  /*0ae0*/  FENCE.VIEW.ASYNC.S ;  /* 0x00000000000073c6 */ /* 0x000eb60000000000 */
[----:B--2---:R4:W2:Y:S01]  /*0af0*/  SYNCS.EXCH.64 URZ, [UR5+0xf0], UR10 ;  /* 0x0000f00a05ff75b2 */ /* 0x0048a20008000100 */
[----:B------:R4:W3:Y:S01]  /*0b00*/  SYNCS.EXCH.64 URZ, [UR5+0x100], UR12 ;  /* 0x0001000c05ff75b2 */ /* 0x0008e20008000100 */
[----:B------:R4:W1:Y:S01]  /*0b10*/  SYNCS.EXCH.64 URZ, [UR5+0xf8], UR10 ;  /* 0x0000f80a05ff75b2 */ /* 0x0008620008000100 */
[----:B------:R4:W1:Y:S02]  /*0b20*/  SYNCS.EXCH.64 URZ, [UR5+0x108], UR12 ;  /* 0x0001080c05ff75b2 */ /* 0x0008640008000100 */
[----:B----4-:R-:W-:Y:S01]  /*0b30*/  NOP ;  /* 0x0000000000007918 */ /* 0x010fe20000000000 */
.L_x_13:
[----:B------:R-:W4:Y:S01]  /*0b40*/  SHFL.IDX PT, R2, R154, RZ, 0x1f ;  /* 0x00001fff9a027589 */ /* 0x000f2200000e0000 */
[----:B------:R-:W-:Y:S01]  /*0b50*/  NOP ;  /* 0x0000000000007918 */ /* 0x000fe20000000000 */
[----:B----4-:R-:W-:-:S13]  /*0b60*/  ISETP.NE.AND P0, PT, R2, 0x5, PT ;  /* 0x000000050200780c */ /* 0x010fda0003f05270 */
[----:B------:R-:W-:Y:S05]  /*0b70*/  @P0 BRA `(.L_x_14) ;  /* 0x0000000000580947 */ /* 0x000fea0003800000 */
[----:B---3--:R-:W3:Y:S01]  /*0b80*/  S2UR UR7, SR_CgaCtaId ;  /* 0x00000000000779c3 */ /* 0x008ee20000008800 */
[----:B------:R-:W-:Y:S01]  /*0b90*/  UMOV UR9, 0x400 ;  /* 0x0000040000097882 */ /* 0x000fe20000000000 */
[----:B--2---:R-:W-:Y:S01]  /*0ba0*/  UMOV UR5, 0x1 ;  /* 0x0000000100057882 */ /* 0x004fe20000000000 */
        /* <DEDUP_REMOVED lines=9> */
[----:B------:R-:W2:Y:S11]  /*0c40*/  FENCE.VIEW.ASYNC.S ;  /* 0x00000000000073c6 */ /* 0x000eb60000000000 */
[----:B--2---:R4:W2:Y:S01]  /*0c50*/  SYNCS.EXCH.64 URZ, [UR7+0x110], UR10 ;  /* 0x0001100a07ff75b2 */ /* 0x0048a20008000100 */
[----:B------:R4:W3:Y:S01]  /*0c60*/  SYNCS.EXCH.64 URZ, [UR7+0x130], UR4 ;  /* 0x0001300407ff75b2 */ /* 0x0008e20008000100 */
[----:B------:R4:W1:Y:S01]  /*0c70*/  SYNCS.EXCH.64 URZ, [UR7+0x118], UR10 ;  /* 0x0001180a07ff75b2 */ /* 0x0008620008000100 */
[----:B------:R4:W1:Y:S01]  /*0c80*/  SYNCS.EXCH.64 URZ, [UR7+0x138], UR4 ;  /* 0x0001380407ff75b2 */ /* 0x0008620008000100 */
[----:B------:R4:W1:Y:S01]  /*0c90*/  SYNCS.EXCH.64 URZ, [UR7+0x120], UR10 ;  /* 0x0001200a07ff75b2 */ /* 0x0008620008000100 */
[----:B------:R4:W1:Y:S01]  /*0ca0*/  SYNCS.EXCH.64 URZ, [UR7+0x140], UR4 ;  /* 0x0001400407ff75b2 */ /* 0x0008620008000100 */
[----:B------:R4:W1:Y:S01]  /*0cb0*/  SYNCS.EXCH.64 URZ, [UR7+0x128], UR10 ;  /* 0x0001280a07ff75b2 */ /* 0x0008620008000100 */
[----:B------:R4:W1:Y:S02]  /*0cc0*/  SYNCS.EXCH.64 URZ, [UR7+0x148], UR4 ;  /* 0x0001480407ff75b2 */ /* 0x0008640008000100 */
[----:B----4-:R-:W-:Y:S01]  /*0cd0*/  NOP ;  /* 0x0000000000007918 */ /* 0x010fe20000000000 */
.L_x_14:
[----:B------:R-:W4:Y:S01]  /*0ce0*/  SHFL.IDX PT, R2, R154, RZ, 0x1f ;  /* 0x00001fff9a027589 */ /* 0x000f2200000e0000 */
[----:B------:R-:W-:Y:S01]  /*0cf0*/  NOP ;  /* 0x0000000000007918 */ /* 0x000fe20000000000 */
[----:B----4-:R-:W-:-:S13]  /*0d00*/  ISETP.NE.AND P0, PT, R2, 0x3, PT ;  /* 0x000000030200780c */ /* 0x010fda0003f05270 */
[----:B------:R-:W-:Y:S05]  /*0d10*/  @P0 BRA `(.L_x_15) ;  /* 0x0000000000380947 */ /* 0x000fea0003800000 */
[----:B--23--:R-:W2:Y:S01]  /*0d20*/  S2UR UR5, SR_CgaCtaId ;  /* 0x00000000000579c3 */ /* 0x00cea20000008800 */
        /* <DEDUP_REMOVED lines=13> */
.L_x_15:
[----:B--23--:R-:W2:Y:S01]  /*0e00*/  S2UR UR5, SR_CTAID.X ;  /* 0x00000000000579c3 */ /* 0x00cea20000002500 */
[----:B------:R-:W-:-:S05]  /*0e10*/  CS2R.32 R152, SR_CgaSize ;  /* 0x0000000000987805 */ /* 0x000fca0000008a00 */
[----:B------:R-:W-:-:S05]  /*0e20*/  IMAD R152, R152, -0xa0, RZ ;  /* 0xffffff6098987824 */ /* 0x000fca00078e02ff */
[----:B------:R-:W-:-:S14]  /*0e30*/  R2UR UR9, R152 ;  /* 0x00000000980972ca */ /* 0x000fdc00000e0000 */
[----:B------:R-:W3:Y:S01]  /*0e40*/  LDCU UR9, c[0x0][UR9+0x2b0] ;  /* 0x00005600090977ac */ /* 0x000ee20008000800 */
[----:B------:R-:W-:Y:S01]  /*0e50*/  NOP ;  /* 0x0000000000007918 */ /* 0x000fe20000000000 */
[----:B------:R-:W-:-:S05]  /*0e60*/  CS2R.32 R152, SR_CgaSize ;  /* 0x0000000000987805 */ /* 0x000fca0000008a00 */
[----:B------:R-:W-:-:S05]  /*0e70*/  IMAD R152, R152, -0xa0, RZ ;  /* 0xffffff6098987824 */ /* 0x000fca00078e02ff */
[----:B------:R-:W-:-:S14]  /*0e80*/  R2UR UR7, R152 ;  /* 0x00000000980772ca */ /* 0x000fdc00000e0000 */
[----:B------:R-:W4:Y:S01]  /*0e90*/  LDCU UR7, c[0x0][UR7+0x2b4] ;  /* 0x00005680070777ac */ /* 0x000f220008000800 */
[----:B------:R-:W1:Y:S08]  /*0ea0*/  S2UR UR4, SR_CTAID.Y ;  /* 0x00000000000479c3 */ /* 0x000e700000002600 */
[----:B------:R-:W4:Y:S01]  /*0eb0*/  LDC R9, c[0x0][0xb24] ;  /* 0x0002c900ff097b82 */ /* 0x000f220000000800 */
[----:B--2---:R-:W-:-:S02]  /*0ec0*/  I2FP.F32.U32 R4, UR5 ;  /* 0x0000000500047c45 */ /* 0x004fc40008201000 */
[----:B------:R-:W-:-:S05]  /*0ed0*/  CS2R.32 R5, SR_CgaSize ;  /* 0x0000000000057805 */ /* 0x000fca0000008a00 */
[----:B------:R-:W-:-:S06]  /*0ee0*/  IMAD R5, R5, -0xa0, RZ ;  /* 0xffffff6005057824 */ /* 0x000fcc00078e02ff */
[----:B------:R-:W2:Y:S01]  /*0ef0*/  LDC R5, c[0x0][R5+0x2a0] ;  /* 0x0000a80005057b82 */ /* 0x000ea20000000800 */
[----:B------:R-:W-:Y:S01]  /*0f00*/  MOV R21, UR5 ;  /* 0x0000000500157c02 */ /* 0x000fe20008000f00 */
[----:B---3--:R-:W-:Y:S01]  /*0f10*/  FMUL R4, R4, UR9 ;  /* 0x0000000904047c20 */ /* 0x008fe20008400000 */
[----:B-1----:R-:W-:Y:S02]  /*0f20*/  I2FP.F32.U32 R2, UR4 ;  /* 0x0000000400027c45 */ /* 0x002fe40008201000 */
[----:B------:R-:W-:-:S05]  /*0f30*/  CS2R.32 R3, SR_CgaSize ;  /* 0x0000000000037805 */ /* 0x000fca0000008a00 */
[----:B------:R-:W-:-:S06]  /*0f40*/  IMAD R3, R3, -0xa0, RZ ;  /* 0xffffff6003037824 */ /* 0x000fcc00078e02ff */
[----:B------:R-:W1:Y:S01]  /*0f50*/  LDC R3, c[0x0][R3+0x2a4] ;  /* 0x0000a90003037b82 */ /* 0x000e620000000800 */
[----:B------:R-:W3:Y:S01]  /*0f60*/  F2I.U32.TRUNC.NTZ R152, R4 ;  /* 0x0000000400987305 */ /* 0x000ee2000020f000 */
[----:B------:R-:W-:Y:S01]  /*0f70*/  MOV R20, UR4 ;  /* 0x0000000400147c02 */ /* 0x000fe20008000f00 */
[----:B----4-:R-:W-:-:S05]  /*0f80*/  FMUL R2, R2, UR7 ;  /* 0x0000000702027c20 */ /* 0x010fca0008400000 */
[----:B------:R-:W-:Y:S01]  /*0f90*/  BAR.SYNC.DEFER_BLOCKING 0x0 ;  /* 0x0000000000007b1d */ /* 0x000fe20000010000 */
[----:B------:R-:W-:-:S05]  /*0fa0*/  ISETP.GE.AND P0, PT, R9, 0x1, PT ;  /* 0x000000010900780c */ /* 0x000fca0003f06270 */
[----:B------:R-:W4:Y:S02]  /*0fb0*/  F2I.U32.TRUNC.NTZ R150, R2 ;  /* 0x0000000200967305 */ /* 0x000f24000020f000 */
[----:B------:R-:W1:Y:S01]  /*0fc0*/  S2UR UR36, SR_CTAID.Z ;  /* 0x00000000002479c3 */ /* 0x000e620000002700 */
[----:B---3--:R-:W-:-:S05]  /*0fd0*/  IADD3 R152, PT, PT, -R152, RZ, RZ ;  /* 0x000000ff98987210 */ /* 0x008fca0007ffe1ff */
[----:B--2---:R-:W-:Y:S01]  /*0fe0*/  IMAD R152, R5, R152, UR5 ;  /* 0x0000000505987e24 */ /* 0x004fe2000f8e0298 */
[----:B----4-:R-:W-:-:S05]  /*0ff0*/  IADD3 R150, PT, PT, -R150, RZ, RZ ;  /* 0x000000ff96967210 */ /* 0x010fca0007ffe1ff */
[----:B-1----:R-:W-:Y:S01]  /*1000*/  IMAD R150, R3, R150, UR4 ;  /* 0x0000000403967e24 */ /* 0x002fe2000f8e0296 */
[----:B------:R-:W-:Y:S06]  /*1010*/  @!P0 BRA `(.L_x_16) ;  /* 0x0000000000b88947 */ /* 0x000fec0003800000 */
[----:B------:R-:W1:Y:S01]  /*1020*/  LDC.64 R4, c[0x0][0xb18] ;  /* 0x0002c600ff047b82 */ /* 0x000e620000000a00 */
[----:B------:R-:W-:-:S07]  /*1030*/  ISETP.NE.AND P0, PT, R9, 0x1, PT ;  /* 0x000000010900780c */ /* 0x000fce0003f05270 */
[----:B------:R-:W2:Y:S08]  /*1040*/  LDC R10, c[0x0][0xb0c] ;  /* 0x0002c300ff0a7b82 */ /* 0x000eb00000000800 */
[----:B------:R-:W3:Y:S08]  /*1050*/  LDC R11, c[0x0][0x370] ;  /* 0x0000dc00ff0b7b82 */ /* 0x000ef00000000800 */
[----:B------:R-:W4:Y:S01]  /*1060*/  LDC R12, c[0x0][0x374] ;  /* 0x0000dd00ff0c7b82 */ /* 0x000f220000000800 */
[----:B-1----:R-:W-:-:S07]  /*1070*/  ISETP.NE.AND P1, PT, R4, 0x1, PT ;  /* 0x000000010400780c */ /* 0x002fce0003f25270 */
[----:B------:R-:W3:Y:S01]  /*1080*/  LDC.64 R6, c[0x0][0xb10] ;  /* 0x0002c400ff067b82 */ /* 0x000ee20000000a00 */
[----:B--2---:R-:W-:-:S07]  /*1090*/  ISETP.NE.AND P2, PT, R10, 0x1, PT ;  /* 0x000000010a00780c */ /* 0x004fce0003f45270 */
[----:B------:R-:W1:Y:S08]  /*10a0*/  LDC R8, c[0x0][0xb20] ;  /* 0x0002c800ff087b82 */ /* 0x000e700000000800 */
[----:B------:R-:W2:Y:S01]  /*10b0*/  LDC.64 R2, c[0x0][0xb28] ;  /* 0x0002ca00ff027b82 */ /* 0x000ea20000000a00 */
[----:B----4-:R-:W-:-:S04]  /*10c0*/  IMAD.HI.U32 R13, R12, R5, RZ ;  /* 0x000000050c0d7227 */ /* 0x010fc800078e00ff */
[----:B------:R-:W-:-:S04]  /*10d0*/  IMAD.HI.U32 R5, R20, R5, RZ ;  /* 0x0000000514057227 */ /* 0x000fc800078e00ff */
[----:B---3--:R-:W-:-:S04]  /*10e0*/  IMAD.HI.U32 R14, R11, R6, RZ ;  /* 0x000000060b0e7227 */ /* 0x008fc800078e00ff */
[C---:B------:R-:W-:Y:S01]  /*10f0*/  IMAD.HI.U32 R16, R21.reuse, R6, RZ ;  /* 0x0000000615107227 */ /* 0x040fe200078e00ff */
[-C--:B------:R-:W-:Y:S02]  /*1100*/  @P2 SHF.R.U32.HI R11, RZ, R7.reuse, R14 ;  /* 0x00000007ff0b2219 */ /* 0x080fe4000001160e */
[-C--:B-1----:R-:W-:Y:S02]  /*1110*/  @P1 SHF.R.U32.HI R12, RZ, R8.reuse, R13 ;  /* 0x00000008ff0c1219 */ /* 0x082fe4000001160d */
[----:B------:R-:W-:Y:S02]  /*1120*/  SHF.R.U32.HI R5, RZ, R8, R5 ;  /* 0x00000008ff057219 */ /* 0x000fe40000011605 */
[----:B------:R-:W-:Y:S02]  /*1130*/  SHF.R.U32.HI R16, RZ, R7, R16 ;  /* 0x00000007ff107219 */ /* 0x000fe40000011610 */
[----:B------:R-:W-:Y:S01]  /*1140*/  SEL R5, R20, R5, !P1 ;  /* 0x0000000514057207 */ /* 0x000fe20004800000 */
[----:B--2---:R-:W-:Y:S01]  /*1150*/  IMAD.HI.U32 R14, R12, R2, RZ ;  /* 0x000000020c0e7227 */ /* 0x004fe200078e00ff */
[----:B------:R-:W-:-:S02]  /*1160*/  SEL R7, R21, R16, !P2 ;  /* 0x0000001015077207 */ /* 0x000fc40005000000 */
[----:B------:R-:W-:Y:S01]  /*1170*/  IADD3 R13, PT, PT, -R5, RZ, RZ ;  /* 0x000000ff050d7210 */ /* 0x000fe20007ffe1ff */
[----:B------:R-:W-:Y:S01]  /*1180*/  IMAD.HI.U32 R6, R11, R2, RZ ;  /* 0x000000020b067227 */ /* 0x000fe200078e00ff */
[----:B------:R-:W-:-:S03]  /*1190*/  @P0 SHF.R.U32.HI R12, RZ, R3, R14 ;  /* 0x00000003ff0c0219 */ /* 0x000fc6000001160e */
[----:B------:R-:W-:Y:S01]  /*11a0*/  IMAD R13, R4, R13, R20 ;  /* 0x0000000d040d7224 */ /* 0x000fe200078e0214 */
[----:B------:R-:W-:Y:S01]  /*11b0*/  @P0 SHF.R.U32.HI R11, RZ, R3, R6 ;  /* 0x00000003ff0b0219 */ /* 0x000fe20000011606 */
[----:B------:R-:W-:-:S04]  /*11c0*/  IMAD R12, R12, R9, RZ ;  /* 0x000000090c0c7224 */ /* 0x000fc800078e02ff */
[----:B------:R-:W-:Y:S01]  /*11d0*/  IMAD R6, R11, R9, RZ ;  /* 0x000000090b067224 */ /* 0x000fe200078e02ff */
[----:B------:R-:W-:-:S04]  /*11e0*/  ISETP.GE.AND P1, PT, R5, R12, PT ;  /* 0x0000000c0500720c */ /* 0x000fc80003f26270 */
[----:B------:R-:W-:Y:S01]  /*11f0*/  ISETP.GE.OR P1, PT, R7, R6, P1 ;  /* 0x000000060700720c */ /* 0x000fe20000f26670 */
[----:B------:R-:W-:-:S05]  /*1200*/  IMAD.HI.U32 R6, R5, R2, RZ ;  /* 0x0000000205067227 */ /* 0x000fca00078e00ff */
[----:B------:R-:W-:-:S04]  /*1210*/  SHF.R.U32.HI R6, RZ, R3, R6 ;  /* 0x00000003ff067219 */ /* 0x000fc80000011606 */
[----:B------:R-:W-:-:S03]  /*1220*/  SEL R6, R5, R6, !P0 ;  /* 0x0000000605067207 */ /* 0x000fc60004000000 */
[----:B------:R-:W-:Y:S01]  /*1230*/  @!P1 IMAD.HI.U32 R8, R7, R2, RZ ;  /* 0x0000000207089227 */ /* 0x000fe200078e00ff */
[----:B------:R-:W-:-:S04]  /*1240*/  IADD3 R2, PT, PT, -R6, RZ, RZ ;  /* 0x000000ff06027210 */ /* 0x000fc80007ffe1ff */
[----:B------:R-:W-:Y:S01]  /*1250*/  @!P1 SHF.R.U32.HI R8, RZ, R3, R8 ;  /* 0x00000003ff089219 */ /* 0x000fe20000011608 */
[----:B------:R-:W-:-:S03]  /*1260*/  IMAD R2, R9, R2, R5 ;  /* 0x0000000209027224 */ /* 0x000fc600078e0205 */
[----:B------:R-:W-:-:S05]  /*1270*/  @!P1 SEL R3, R7, R8, !P0 ;  /* 0x0000000807039207 */ /* 0x000fca0004000000 */
[--C-:B------:R-:W-:Y:S02]  /*1280*/  @!P1 IMAD.IADD R6, R6, 0x1, -R3.reuse ;  /* 0x0000000106069824 */ /* 0x100fe400078e0a03 */
[----:B------:R-:W-:Y:S01]  /*1290*/  @!P1 IMAD R3, R2, R11, R3 ;  /* 0x0000000b02039224 */ /* 0x000fe200078e0203 */
[----:B------:R-:W-:Y:S01]  /*12a0*/  IADD3 R2, PT, PT, -R7, RZ, RZ ;  /* 0x000000ff07027210 */ /* 0x000fe20007ffe1ff */
[----:B------:R-:W-:Y:S02]  /*12b0*/  @!P1 IMAD R5, R6, R9, R7 ;  /* 0x0000000906059224 */ /* 0x000fe400078e0207 */
[----:B------:R-:W-:Y:S02]  /*12c0*/  @!P1 IMAD.MOV.U32 R7, RZ, RZ, R3 ;  /* 0x000000ffff079224 */ /* 0x000fe400078e0003 */
[----:B------:R-:W-:Y:S02]  /*12d0*/  IMAD R2, R10, R2, R21 ;  /* 0x000000020a027224 */ /* 0x000fe400078e0215 */
[----:B------:R-:W-:-:S02]  /*12e0*/  IMAD R20, R5, R4, R13 ;  /* 0x0000000405147224 */ /* 0x000fc400078e020d */
[----:B------:R-:W-:Y:S02]  /*12f0*/  IMAD R21, R7, R10, R2 ;  /* 0x0000000a07157224 */ /* 0x000fe400078e0202 */
.L_x_16:
[----:B------:R-:W1:Y:S01]  /*1300*/  LDCU UR4, c[0x0][0xb30] ;  /* 0x00016600ff0477ac */ /* 0x000e620008000800 */
[----:B------:R-:W2:Y:S08]  /*1310*/  S2UR UR37, SR_CgaCtaId ;  /* 0x00000000002579c3 */ /* 0x000eb00000008800 */
[----:B------:R-:W3:Y:S01]  /*1320*/  LDC R72, c[0x0][0xb24] ;  /* 0x0002c900ff487b82 */ /* 0x000ee20000000800 */
[----:B-1----:R-:W-:-:S09]  /*1330*/  UISETP.NE.AND UP1, UPT, UR4, 0x1, UPT ;  /* 0x000000010400788c */ /* 0x002fd2000bf25270 */
[----:B--2---:R-:W-:Y:S05]  /*1340*/  BRA.U UP1, `(.L_x_17) ;  /* 0x0000000101407547 */ /* 0x004fea000b800000 */
[----:B------:R-:W1:Y:S08]  /*1350*/  LDC.64 R4, c[0x0][0xb10] ;  /* 0x0002c400ff047b82 */ /* 0x000e700000000a00 */
[----:B------:R-:W2:Y:S08]  /*1360*/  LDC.64 R2, c[0x0][0xb18] ;  /* 0x0002c600ff027b82 */ /* 0x000eb00000000a00 */
[----:B------:R-:W4:Y:S08]  /*1370*/  LDC R6, c[0x0][0xb20] ;  /* 0x0002c800ff067b82 */ /* 0x000f300000000800 */
[----:B------:R-:W3:Y:S01]  /*1380*/  LDC R8, c[0x0][0xb0c] ;  /* 0x0002c300ff087b82 */ /* 0x000ee20000000800 */
[----:B-1----:R-:W-:-:S05]  /*1390*/  IMAD.HI.U32 R4, R21, R4, RZ ;  /* 0x0000000415047227 */ /* 0x002fca00078e00ff */
[----:B------:R-:W-:Y:S01]  /*13a0*/  SHF.R.U32.HI R4, RZ, R5, R4 ;  /* 0x00000005ff047219 */ /* 0x000fe20000011604 */
[----:B--2---:R-:W-:Y:S01]  /*13b0*/  IMAD.HI.U32 R3, R20, R3, RZ ;  /* 0x0000000314037227 */ /* 0x004fe200078e00ff */
[----:B------:R-:W-:-:S04]  /*13c0*/  ISETP.NE.AND P0, PT, R2, 0x1, PT ;  /* 0x000000010200780c */ /* 0x000fc80003f05270 */
[----:B----4-:R-:W-:-:S04]  /*13d0*/  SHF.R.U32.HI R3, RZ, R6, R3 ;  /* 0x00000006ff037219 */ /* 0x010fc80000011603 */
[----:B------:R-:W-:Y:S02]  /*13e0*/  SEL R3, R20, R3, !P0 ;  /* 0x0000000314037207 */ /* 0x000fe40004000000 */
[----:B---3--:R-:W-:-:S04]  /*13f0*/  ISETP.NE.AND P1, PT, R8, 0x1, PT ;  /* 0x000000010800780c */ /* 0x008fc80003f25270 */
[----:B------:R-:W-:-:S05]  /*1400*/  SEL R4, R21, R4, !P1 ;  /* 0x0000000415047207 */ /* 0x000fca0004800000 */
[----:B------:R-:W-:Y:S02]  /*1410*/  IMAD.IADD R5, R3, 0x1, -R4 ;  /* 0x0000000103057824 */ /* 0x000fe400078e0a04 */
[----:B------:R-:W-:Y:S02]  /*1420*/  IMAD.IADD R3, R4, 0x1, -R3 ;  /* 0x0000000104037824 */ /* 0x000fe400078e0a03 */
[----:B------:R-:W-:Y:S02]  /*1430*/  IMAD R21, R5, R8, R21 ;  /* 0x0000000805157224 */ /* 0x000fe400078e0215 */
[----:B------:R-:W-:-:S07]  /*1440*/  IMAD R20, R3, R2, R20 ;  /* 0x0000000203147224 */ /* 0x000fce00078e0214 */
.L_x_17:
[----:B------:R-:W-:Y:S01]  /*1450*/  BAR.SYNC.DEFER_BLOCKING 0x0 ;  /* 0x0000000000007b1d */ /* 0x000fe20000010000 */
[----:B------:R-:W-:Y:S01]  /*1460*/  UISETP.NE.AND UP1, UPT, UR8, 0x2, UPT ;  /* 0x000000020800788c */ /* 0x000fe2000bf25270 */
[----:B------:R-:W-:Y:S02]  /*1470*/  ISETP.NE.OR P5, PT, R0, 0x2, !P5 ;  /* 0x000000020000780c */ /* 0x000fe40006fa5670 */
[----:B------:R-:W-:-:S06]  /*1480*/  LOP3.LUT R2, R167, 0x1f, RZ, 0xc0, !PT ;  /* 0x0000001fa7027812 */ /* 0x000fcc00078ec0ff */
[----:B------:R-:W-:Y:S05]  /*1490*/  BRA.U UP1, `(.L_x_18) ;  /* 0x0000001501787547 */ /* 0x000fea000b800000 */
[----:B------:R-:W1:Y:S01]  /*14a0*/  LDCU UR13, c[0x0][0x38c] ;  /* 0x00007180ff0d77ac */ /* 0x000e620008000800 */
[----:B------:R-:W2:Y:S01]  /*14b0*/  LDC R9, c[0x0][0x370] ;  /* 0x0000dc00ff097b82 */ /* 0x000ea20000000800 */
[----:B------:R-:W-:Y:S01]  /*14c0*/  PLOP3.LUT P1, PT, PT, PT, UP2, 0x80, 0x8 ;  /* 0x000000000008781c */ /* 0x000fe20003f2f028 */
[----:B------:R-:W-:Y:S01]  /*14d0*/  HFMA2 R12, -RZ, RZ, 0, 0 ;  /* 0x00000000ff0c7431 */ /* 0x000fe200000001ff */
[----:B------:R-:W-:Y:S01]  /*14e0*/  ISETP.EQ.OR P4, PT, R2, RZ, P5 ;  /* 0x000000ff0200720c */ /* 0x000fe20002f82670 */
[----:B------:R-:W-:Y:S01]  /*14f0*/  IMAD.MOV.U32 R15, RZ, RZ, 0x1 ;  /* 0x00000001ff0f7424 */ /* 0x000fe200078e00ff */
[----:B------:R-:W-:Y:S01]  /*1500*/  PLOP3.LUT P1, PT, P1, PT, PT, 0x8, 0x80 ;  /* 0x000000000080781c */ /* 0x000fe20000f2e170 */
[----:B------:R-:W-:Y:S01]  /*1510*/  IMAD.MOV.U32 R14, RZ, RZ, RZ ;  /* 0x000000ffff0e7224 */ /* 0x000fe200078e00ff */
[----:B------:R-:W-:Y:S01]  /*1520*/  MOV R8, 0x1 ;  /* 0x0000000100087802 */ /* 0x000fe20000000f00 */
[----:B------:R-:W4:Y:S01]  /*1530*/  LDC R0, c[0x0][0x374] ;  /* 0x0000dd00ff007b82 */ /* 0x000f220000000800 */
[----:B------:R-:W-:Y:S01]  /*1540*/  IMAD.MOV.U32 R10, RZ, RZ, RZ ;  /* 0x000000ffff0a7224 */ /* 0x000fe200078e00ff */
[----:B------:R-:W2:Y:S01]  /*1550*/  LDCU.64 UR22, c[0x0][0x348] ;  /* 0x00006900ff1677ac */ /* 0x000ea20008000a00 */
[----:B------:R-:W-:Y:S01]  /*1560*/  UMOV UR6, URZ ;  /* 0x000000ff00067c82 */ /* 0x000fe20008000000 */
[----:B-1----:R-:W-:-:S04]  /*1570*/  UIADD3 UR5, UPT, UPT, UR13, 0x3f, URZ ;  /* 0x0000003f0d057890 */ /* 0x002fc8000fffe0ff */
[----:B------:R-:W-:-:S04]  /*1580*/  USHF.R.S32.HI UR4, URZ, 0x1f, UR5 ;  /* 0x0000001fff047899 */ /* 0x000fc80008011405 */
[----:B------:R-:W-:-:S04]  /*1590*/  ULEA.HI UR4, UR4, UR5, URZ, 0x6 ;  /* 0x0000000504047291 */ /* 0x000fc8000f8f30ff */
[----:B------:R-:W-:Y:S02]  /*15a0*/  USHF.R.S32.HI UR15, URZ, 0x6, UR4 ;  /* 0x00000006ff0f7899 */ /* 0x000fe40008011404 */
[----:B------:R-:W-:Y:S02]  /*15b0*/  UIADD3 UR4, UPT, UPT, UR13, -0x1, URZ ;  /* 0xffffffff0d047890 */ /* 0x000fe4000fffe0ff */
[----:B------:R-:W-:Y:S02]  /*15c0*/  UISETP.LT.U32.AND UP0, UPT, UR15, 0xc, UPT ;  /* 0x0000000c0f00788c */ /* 0x000fe4000bf01070 */
[----:B------:R-:W-:Y:S02]  /*15d0*/  UISETP.GE.U32.AND UP1, UPT, UR4, -0x7f, UPT ;  /* 0xffffff810400788c */ /* 0x000fe4000bf26070 */
[----:B------:R-:W-:Y:S02]  /*15e0*/  USEL UR14, UR15, 0xc, UP0 ;  /* 0x0000000c0f0e7887 */ /* 0x000fe40008000000 */
[----:B------:R-:W-:-:S02]  /*15f0*/  UIADD3 UR13, UPT, UPT, UR13, 0x7e, URZ ;  /* 0x0000007e0d0d7890 */ /* 0x000fc4000fffe0ff */
[----:B------:R-:W-:Y:S02]  /*1600*/  UIADD3 UR5, UPT, UPT, UR14, -0x1, URZ ;  /* 0xffffffff0e057890 */ /* 0x000fe4000fffe0ff */
[----:B------:R-:W-:-:S03]  /*1610*/  UIADD3 UR7, UPT, UPT, UR15, -UR14, URZ ;  /* 0x8000000e0f077290 */ /* 0x000fc6000fffe0ff */
[----:B------:R-:W-:-:S04]  /*1620*/  @UP1 UIADD3 UR5, UPT, UPT, UR14, URZ, URZ ;  /* 0x000000ff0e051290 */ /* 0x000fc8000fffe0ff */
[----:B--2---:R-:W-:-:S12]  /*1630*/  UIADD3 UR5, UPT, UPT, UR5, 0x1, URZ ;  /* 0x0000000105057890 */ /* 0x004fd8000fffe0ff */
.L_x_36:
[----:B------:R-:W-:Y:S01]  /*1640*/  UISETP.NE.AND UP0, UPT, UR37, URZ, UPT ;  /* 0x000000ff2500728c */ /* 0x000fe2000bf05270 */
[----:B------:R-:W1:Y:S08]  /*1650*/  S2UR UR37, SR_CgaCtaId ;  /* 0x00000000002579c3 */ /* 0x000e700000008800 */
[----:B------:R-:W-:Y:S05]  /*1660*/  BRA.U UP0, `(.L_x_19) ;  /* 0x0000000100347547 */ /* 0x000fea000b800000 */
[----:B------:R-:W2:Y:S01]  /*1670*/  S2R R2, SR_CgaCtaId ;  /* 0x0000000000027919 */ /* 0x000ea20000008800 */
[----:B------:R-:W-:-:S04]  /*1680*/  MOV R3, 0x400 ;  /* 0x0000040000037802 */ /* 0x000fc80000000f00 */
[----:B--2---:R-:W-:Y:S02]  /*1690*/  LEA R3, R2, R3, 0x18 ;  /* 0x0000000302037211 */ /* 0x004fe400078ec0ff */
[----:B------:R-:W-:-:S03]  /*16a0*/  SHF.L.U32 R2, R8, 0x1f, RZ ;  /* 0x0000001f08027819 */ /* 0x000fc600000006ff */
[----:B------:R-:W-:-:S04]  /*16b0*/  IMAD R3, R10, 0x8, R3 ;  /* 0x000000080a037824 */ /* 0x000fc800078e0203 */
[----:B------:R-:W2:Y:S02]  /*16c0*/  SYNCS.PHASECHK.TRANS64.TRYWAIT P0, [R3+URZ+0x160], R2 ;  /* 0x00016002030075a7 */ /* 0x000ea400080011ff */
[----:B--2---:R-:W-:Y:S05]  /*16d0*/  @!P0 BRA `(.L_x_20) ;  /* 0x0000007000388947 */ /* 0x004fea0003800000 */
.L_x_114:
[----:B------:R-:W-:Y:S01]  /*16e0*/  VIADD R10, R10, 0x1 ;  /* 0x000000010a0a7836 */ /* 0x000fe20000000000 */
[----:B------:R2:W-:Y:S04]  /*16f0*/  SYNCS.ARRIVE.TRANS64.A1T0 RZ, [R3+URZ+0x150], RZ ;  /* 0x000150ff03ff79a7 */ /* 0x0005e800081000ff */
[----:B------:R-:W-:-:S04]  /*1700*/  ISETP.NE.AND P0, PT, R10, 0x2, PT ;  /* 0x000000020a00780c */ /* 0x000fc80003f05270 */
[----:B------:R-:W-:Y:S02]  /*1710*/  SEL R10, R10, RZ, P0 ;  /* 0x000000ff0a0a7207 */ /* 0x000fe40000000000 */
[----:B--2---:R-:W-:-:S04]  /*1720*/  SEL R3, RZ, 0x1, P0 ;  /* 0x00000001ff037807 */ /* 0x004fc80000000000 */
[----:B------:R-:W-:-:S07]  /*1730*/  LOP3.LUT R8, R8, R3, RZ, 0x3c, !PT ;  /* 0x0000000308087212 */ /* 0x000fce00078e3cff */
.L_x_19:
[----:B------:R-:W-:Y:S01]  /*1740*/  UMOV UR4, 0x400 ;  /* 0x0000040000047882 */ /* 0x000fe20000000000 */
[----:B------:R-:W-:Y:S01]  /*1750*/  SHF.L.U32 R2, R15, 0x1f, RZ ;  /* 0x0000001f0f027819 */ /* 0x000fe200000006ff */
[----:B-1----:R-:W-:Y:S01]  /*1760*/  ULEA UR4, UR37, UR4, 0x18 ;  /* 0x0000000425047291 */ /* 0x002fe2000f8ec0ff */
[----:B------:R-:W-:Y:S01]  /*1770*/  R2UR UR35, R21 ;  /* 0x00000000152372ca */ /* 0x000fe200000e0000 */
[----:B------:R-:W-:Y:S01]  /*1780*/  UISETP.GE.U32.AND UP0, UPT, UR13, 0x7f, UPT ;  /* 0x0000007f0d00788c */ /* 0x000fe2000bf06070 */
[----:B------:R-:W-:Y:S01]  /*1790*/  R2UR UR11, R20 ;  /* 0x00000000140b72ca */ /* 0x000fe200000e0000 */
[----:B------:R-:W-:Y:S01]  /*17a0*/  ULEA UR8, UR6, UR4, 0x3 ;  /* 0x0000000406087291 */ /* 0x000fe2000f8e18ff */
[----:B------:R-:W-:-:S08]  /*17b0*/  UMOV UR24, URZ ;  /* 0x000000ff00187c82 */ /* 0x000fd00008000000 */
[----:B------:R1:W2:Y:S01]  /*17c0*/  SYNCS.PHASECHK.TRANS64.TRYWAIT P0, [UR8+0x60], R2 ;  /* 0x00006002ff0075a7 */ /* 0x0002a20008001108 */
[----:B------:R-:W-:Y:S02]  /*17d0*/  USHF.L.U32 UR35, UR35, 0x7, URZ ;  /* 0x0000000723237899 */ /* 0x000fe400080006ff */
[----:B------:R-:W-:Y:S01]  /*17e0*/  USHF.L.U32 UR11, UR11, 0x7, URZ ;  /* 0x000000070b0b7899 */ /* 0x000fe200080006ff */
[----:B------:R-:W-:Y:S11]  /*17f0*/  BRA.U !UP0, `(.L_x_21) ;  /* 0x0000000108a47547 */ /* 0x000ff6000b800000 */
[----:B------:R-:W-:Y:S01]  /*1800*/  UMOV UR16, URZ ;  /* 0x000000ff00107c82 */ /* 0x000fe20008000000 */
[----:B------:R-:W-:-:S05]  /*1810*/  UMOV UR17, UR6 ;  /* 0x0000000600117c82 */ /* 0x000fca0008000000 */
.L_x_26:
[----:B-1----:R-:W-:Y:S01]  /*1820*/  ULEA UR33, UR17, UR4, 0x3 ;  /* 0x0000000411217291 */ /* 0x002fe2000f8e18ff */
[----:B--2---:R-:W-:Y:S01]  /*1830*/  @!P5 MOV R3, 0x4000 ;  /* 0x000040000003d802 */ /* 0x004fe20000000f00 */
[----:B--2---:R-:W-:Y:S10]  /*1840*/  @P0 BRA `(.L_x_22) ;  /* 0x00000000000c0947 */ /* 0x004ff40003800000 */
[----:B------:R-:W-:-:S04]  /*1850*/  SHF.L.U32 R5, R15, 0x1f, RZ ;  /* 0x0000001f0f057819 */ /* 0x000fc800000006ff */
[----:B------:R-:W2:Y:S02]  /*1860*/  SYNCS.PHASECHK.TRANS64.TRYWAIT P0, [UR33+0x60], R5 ;  /* 0x00006005ff0075a7 */ /* 0x000ea40008001121 */
[----:B--2---:R-:W-:Y:S05]  /*1870*/  @!P0 BRA `(.L_x_23) ;  /* 0x0000006c00e48947 */ /* 0x004fea0003800000 */
.L_x_22:
[----:B------:R2:W-:Y:S01]  /*1880*/  @!P5 SYNCS.ARRIVE.TRANS64 RZ, [UR33], R3 ;  /* 0x00000003ffffd9a7 */ /* 0x0005e20008000021 */
[----:B------:R-:W-:Y:S04]  /*1890*/  BSSY.RECONVERGENT B0, `(.L_x_24) ;  /* 0x0000003000007945 */ /* 0x000fe80003800200 */
[----:B------:R-:W-:Y:S05]  /*18a0*/  @P4 BRA `(.L_x_25) ;  /* 0x0000000000044947 */ /* 0x000fea0003800000 */
[----:B------:R-:W-:Y:S05]  /*18b0*/  BPT.TRAP 0x1 ;  /* 0x000000040000795c */ /* 0x000fea0000300000 */
.L_x_25:
[----:B------:R-:W-:Y:S05]  /*18c0*/  BSYNC.RECONVERGENT B0 ;  /* 0x0000000000007941 */ /* 0x000fea0003800200 */
.L_x_24:
[----:B------:R-:W-:Y:S02]  /*18d0*/  UIADD3 UR6, UPT, UPT, UR17, 0x1, URZ ;  /* 0x0000000111067890 */ /* 0x000fe4000fffe0ff */
[----:B------:R-:W-:Y:S02]  /*18e0*/  UIADD3 UR26, UP1, UPT, UR22, 0x80, URZ ;  /* 0x00000080161a7890 */ /* 0x000fe4000ff3e0ff */
[----:B------:R-:W-:Y:S02]  /*18f0*/  UISETP.NE.AND UP0, UPT, UR6, 0xc, UPT ;  /* 0x0000000c0600788c */ /* 0x000fe4000bf05270 */
[----:B------:R-:W-:Y:S02]  /*1900*/  USHF.L.U32 UR34, UR16, 0x6, URZ ;  /* 0x0000000610227899 */ /* 0x000fe400080006ff */
[----:B------:R-:W-:Y:S02]  /*1910*/  USEL UR9, URZ, 0x1, UP0 ;  /* 0x00000001ff097887 */ /* 0x000fe40008000000 */
[----:B------:R-:W-:-:S02]  /*1920*/  USEL UR6, UR6, URZ, UP0 ;  /* 0x000000ff06067287 */ /* 0x000fc40008000000 */
[----:B------:R-:W-:Y:S02]  /*1930*/  UIADD3 UR20, UP0, UPT, UR22, 0x180, URZ ;  /* 0x0000018016147890 */ /* 0x000fe4000ff1e0ff */
[----:B------:R-:W-:Y:S01]  /*1940*/  ULEA UR8, UR6, UR4, 0x3 ;  /* 0x0000000406087291 */ /* 0x000fe2000f8e18ff */
[----:B------:R-:W-:Y:S01]  /*1950*/  LOP3.LUT R15, R15, UR9, RZ, 0x3c, !PT ;  /* 0x000000090f0f7c12 */ /* 0x000fe2000f8e3cff */
[----:B------:R-:W-:Y:S02]  /*1960*/  UIADD3.X UR27, UPT, UPT, URZ, UR23, URZ, UP1, !UPT ;  /* 0x00000017ff1b7290 */ /* 0x000fe40008ffe4ff */
[----:B------:R-:W-:Y:S01]  /*1970*/  UIADD3.X UR21, UPT, UPT, URZ, UR23, URZ, UP0, !UPT ;  /* 0x00000017ff157290 */ /* 0x000fe200087fe4ff */
[----:B-1----:R-:W-:Y:S01]  /*1980*/  SHF.L.U32 R2, R15, 0x1f, RZ ;  /* 0x0000001f0f027819 */ /* 0x002fe200000006ff */
[----:B------:R-:W-:Y:S01]  /*1990*/  UMOV UR18, 0x0 ;  /* 0x0000000000127882 */ /* 0x000fe20000000000 */
[----:B------:R-:W-:Y:S01]  /*19a0*/  UMOV UR19, 0x10000000 ;  /* 0x1000000000137882 */ /* 0x000fe20000000000 */
[----:B------:R-:W-:Y:S01]  /*19b0*/  UMOV UR12, UR36 ;  /* 0x00000024000c7c82 */ /* 0x000fe20008000000 */
[----:B------:R1:W1:Y:S01]  /*19c0*/  SYNCS.PHASECHK.TRANS64.TRYWAIT P0, [UR8+0x60], R2 ;  /* 0x00006002ff0075a7 */ /* 0x0002620008001108 */
[----:B------:R-:W-:Y:S01]  /*19d0*/  ULEA UR8, UR17, UR4, 0xd ;  /* 0x0000000411087291 */ /* 0x000fe2000f8e68ff */
[----:B------:R-:W-:Y:S01]  /*19e0*/  UMOV UR9, UR33 ;  /* 0x0000002100097c82 */ /* 0x000fe20008000000 */
[----:B------:R-:W-:-:S02]  /*19f0*/  UMOV UR10, UR34 ;  /* 0x00000022000a7c82 */ /* 0x000fc40008000000 */
[----:B------:R-:W-:Y:S02]  /*1a00*/  UIADD3 UR32, UPT, UPT, UR8, 0x8400, URZ ;  /* 0x0000840008207890 */ /* 0x000fe4000fffe0ff */
[----:B------:R-:W-:Y:S02]  /*1a10*/  UIADD3 UR8, UPT, UPT, UR8, 0x20400, URZ ;  /* 0x0002040008087890 */ /* 0x000fe4000fffe0ff */
[----:B------:R-:W-:Y:S01]  /*1a20*/  UIADD3 UR16, UPT, UPT, UR16, 0x1, URZ ;  /* 0x0000000110107890 */ /* 0x000fe2000fffe0ff */
[----:B------:R-:W-:Y:S01]  /*1a30*/  UMOV UR24, UR5 ;  /* 0x0000000500187c82 */ /* 0x000fe20008000000 */
[----:B------:R-:W-:Y:S02]  /*1a40*/  UMOV UR17, UR6 ;  /* 0x0000000600117c82 */ /* 0x000fe40008000000 */
[----:B------:R-:W-:Y:S01]  /*1a50*/  UISETP.NE.AND UP0, UPT, UR16, UR5, UPT ;  /* 0x000000051000728c */ /* 0x000fe2000bf05270 */
[----:B------:R1:W-:Y:S02]  /*1a60*/  UTMALDG.3D [UR32], [UR26], desc[UR18] ;  /* 0x000012201a0075b4 */ /* 0x0003e40008011000 */
[----:B------:R1:W-:Y:S06]  /*1a70*/  UTMALDG.3D [UR8], [UR20], desc[UR18] ;  /* 0x00001208140075b4 */ /* 0x0003ec0008011000 */
[----:B------:R-:W-:Y:S05]  /*1a80*/  BRA.U UP0, `(.L_x_26) ;  /* 0xfffffffd00647547 */ /* 0x000fea000b83ffff */
.L_x_21:
[----:B-1----:R-:W-:Y:S01]  /*1a90*/  ULEA UR8, UR6, UR4, 0x3 ;  /* 0x0000000406087291 */ /* 0x002fe2000f8e18ff */
[----:B------:R-:W-:Y:S01]  /*1aa0*/  SHF.L.U32 R2, R15, 0x1f, RZ ;  /* 0x0000001f0f027819 */ /* 0x000fe200000006ff */
[----:B------:R-:W-:Y:S01]  /*1ab0*/  @!P1 SYNCS.ARRIVE.TRANS64.A1T0 RZ, [UR4+0xe8], RZ ;  /* 0x0000e8ffffff99a7 */ /* 0x000fe20008100004 */
[----:B------:R-:W-:-:S06]  /*1ac0*/  UISETP.GT.AND UP0, UPT, UR15, UR14, UPT ;  /* 0x0000000e0f00728c */ /* 0x000fcc000bf04270 */
[----:B--2---:R1:W2:Y:S03]  /*1ad0*/  SYNCS.PHASECHK.TRANS64.TRYWAIT P0, [UR8+0x60], R2 ;  /* 0x00006002ff0075a7 */ /* 0x0042a60008001108 */
[----:B------:R-:W-:Y:S05]  /*1ae0*/  BRA.U !UP0, `(.L_x_27) ;  /* 0x0000000108a87547 */ /* 0x000fea000b800000 */
[----:B------:R-:W-:Y:S01]  /*1af0*/  UIADD3 UR21, UPT, UPT, UR7, UR24, URZ ;  /* 0x0000001807157290 */ /* 0x000fe2000fffe0ff */
[----:B------:R-:W-:-:S11]  /*1b00*/  UMOV UR25, UR6 ;  /* 0x0000000600197c82 */ /* 0x000fd60008000000 */
.L_x_32:
[----:B-1----:R-:W-:Y:S01]  /*1b10*/  ULEA UR17, UR25, UR4, 0x3 ;  /* 0x0000000419117291 */ /* 0x002fe2000f8e18ff */
[----:B--2---:R-:W-:Y:S01]  /*1b20*/  @!P5 MOV R3, 0x4000 ;  /* 0x000040000003d802 */ /* 0x004fe20000000f00 */
[----:B--2---:R-:W-:Y:S10]  /*1b30*/  @P0 BRA `(.L_x_28) ;  /* 0x00000000000c0947 */ /* 0x004ff40003800000 */
[----:B------:R-:W-:-:S04]  /*1b40*/  SHF.L.U32 R5, R15, 0x1f, RZ ;  /* 0x0000001f0f057819 */ /* 0x000fc800000006ff */
[----:B------:R-:W2:Y:S02]  /*1b50*/  SYNCS.PHASECHK.TRANS64.TRYWAIT P0, [UR17+0x60], R5 ;  /* 0x00006005ff0075a7 */ /* 0x000ea40008001111 */
[----:B--2---:R-:W-:Y:S05]  /*1b60*/  @!P0 BRA `(.L_x_29) ;  /* 0x0000006c00408947 */ /* 0x004fea0003800000 */
.L_x_28:
[----:B------:R2:W-:Y:S01]  /*1b70*/  @!P5 SYNCS.ARRIVE.TRANS64 RZ, [UR17], R3 ;  /* 0x00000003ffffd9a7 */ /* 0x0005e20008000011 */
[----:B------:R-:W-:Y:S04]  /*1b80*/  BSSY.RECONVERGENT B0, `(.L_x_30) ;  /* 0x0000003000007945 */ /* 0x000fe80003800200 */
[----:B------:R-:W-:Y:S05]  /*1b90*/  @P4 BRA `(.L_x_31) ;  /* 0x0000000000044947 */ /* 0x000fea0003800000 */
[----:B------:R-:W-:Y:S05]  /*1ba0*/  BPT.TRAP 0x1 ;  /* 0x000000040000795c */ /* 0x000fea0000300000 */
.L_x_31:
[----:B------:R-:W-:Y:S05]  /*1bb0*/  BSYNC.RECONVERGENT B0 ;  /* 0x0000000000007941 */ /* 0x000fea0003800200 */
.L_x_30:
        /* <DEDUP_REMOVED lines=20> */
[----:B------:R-:W-:Y:S01]  /*1d00*/  UIADD3 UR8, UPT, UPT, UR8, 0x20400, URZ ;  /* 0x0002040008087890 */ /* 0x000fe2000fffe0ff */
[----:B------:R-:W-:Y:S01]  /*1d10*/  UMOV UR9, UR17 ;  /* 0x0000001100097c82 */ /* 0x000fe20008000000 */
[----:B------:R-:W-:Y:S01]  /*1d20*/  UMOV UR10, UR18 ;  /* 0x00000012000a7c82 */ /* 0x000fe20008000000 */
[----:B------:R-:W-:Y:S01]  /*1d30*/  UIADD3 UR24, UPT, UPT, UR24, 0x1, URZ ;  /* 0x0000000118187890 */ /* 0x000fe2000fffe0ff */
[----:B------:R-:W-:-:S03]  /*1d40*/  UMOV UR25, UR6 ;  /* 0x0000000600197c82 */ /* 0x000fc60008000000 */
[----:B------:R1:W-:Y:S01]  /*1d50*/  UTMALDG.3D [UR16], [UR30], desc[UR26] ;  /* 0x00001a101e0075b4 */ /* 0x0003e20008011000 */
[----:B------:R-:W-:Y:S01]  /*1d60*/  UISETP.NE.AND UP0, UPT, UR24, UR21, UPT ;  /* 0x000000151800728c */ /* 0x000fe2000bf05270 */
[----:B------:R1:W-:Y:S08]  /*1d70*/  UTMALDG.3D [UR8], [UR28], desc[UR26] ;  /* 0x00001a081c0075b4 */ /* 0x0003f00008011000 */
[----:B------:R-:W-:Y:S05]  /*1d80*/  BRA.U UP0, `(.L_x_32) ;  /* 0xfffffffd00607547 */ /* 0x000fea000b83ffff */
.L_x_27:
[----:B-1----:R-:W-:Y:S01]  /*1d90*/  LEA R2, R14, UR4, 0x3 ;  /* 0x000000040e027c11 */ /* 0x002fe2000f8e18ff */
[----:B------:R-:W-:Y:S01]  /*1da0*/  NOP ;  /* 0x0000000000007918 */ /* 0x000fe20000000000 */
[----:B--2---:R-:W-:Y:S02]  /*1db0*/  SHF.L.U32 R3, R12, 0x1f, RZ ;  /* 0x0000001f0c037819 */ /* 0x004fe400000006ff */
[----:B------:R-:W-:Y:S02]  /*1dc0*/  LEA R4, R14, UR4, 0x4 ;  /* 0x000000040e047c11 */ /* 0x000fe4000f8e20ff */
[----:B------:R-:W1:Y:S02]  /*1dd0*/  SYNCS.PHASECHK.TRANS64.TRYWAIT P0, [R2+URZ+0xf0], R3 ;  /* 0x0000f003020075a7 */ /* 0x000e6400080011ff */
[----:B-1----:R-:W-:Y:S05]  /*1de0*/  @!P0 BRA `(.L_x_33) ;  /* 0x0000006800b88947 */ /* 0x002fea0003800000 */
.L_x_117:
[----:B------:R-:W2:Y:S01]  /*1df0*/  LDS.128 R4, [R4+0x180] ;  /* 0x0001800004047984 */ /* 0x000ea20000000c00 */
[----:B---3--:R-:W-:Y:S01]  /*1e00*/  ISETP.GE.AND P0, PT, R72, 0x1, PT ;  /* 0x000000014800780c */ /* 0x008fe20003f06270 */
[----:B-1----:R-:W-:Y:S01]  /*1e10*/  VIADD R2, R2, 0x100 ;  /* 0x0000010002027836 */ /* 0x002fe20000000000 */
[----:B------:R-:W-:Y:S01]  /*1e20*/  @!PT LDS RZ, [RZ] ;  /* 0x00000000fffff984 */ /* 0x000fe20000000800 */
[----:B------:R-:W-:Y:S01]  /*1e30*/  @!PT LDS RZ, [RZ] ;  /* 0x00000000fffff984 */ /* 0x000fe20000000800 */
[----:B------:R-:W-:Y:S01]  /*1e40*/  @!PT LDS RZ, [RZ] ;  /* 0x00000000fffff984 */ /* 0x000fe20000000800 */
[----:B------:R-:W-:Y:S01]  /*1e50*/  @!PT LDS RZ, [RZ] ;  /* 0x00000000fffff984 */ /* 0x000fe20000000800 */
[----:B------:R1:W-:Y:S06]  /*1e60*/  MEMBAR.ALL.CTA ;  /* 0x0000000000007992 */ /* 0x0003ec0000008000 */
[----:B-1----:R-:W1:Y:S01]  /*1e70*/  FENCE.VIEW.ASYNC.S ;  /* 0x00000000000073c6 */ /* 0x002e620000000000 */
[----:B------:R-:W-:-:S04]  /*1e80*/  PRMT R2, RZ, 0x654, R2 ;  /* 0x00000654ff027816 */ /* 0x000fc80000000002 */
[----:B-1----:R1:W-:Y:S01]  /*1e90*/  SYNCS.ARRIVE.TRANS64.RED.A1T0 RZ, [R2+URZ], RZ ;  /* 0x000000ff02ff79a7 */ /* 0x0023e200081004ff */
[----:B--2---:R-:W-:-:S13]  /*1ea0*/  LOP3.LUT P2, RZ, R6, 0x1, RZ, 0xc0, !PT ;  /* 0x0000000106ff7812 */ /* 0x004fda000784c0ff */
[----:B------:R-:W-:Y:S01]  /*1eb0*/  @P2 SHF.R.U32.HI R3, RZ, 0x10, R5 ;  /* 0x00000010ff032819 */ /* 0x000fe20000011605 */
[----:B------:R-:W-:Y:S01]  /*1ec0*/  VOTEU.ANY UP0, P2 ;  /* 0x0000000000ff7886 */ /* 0x000fe20001000100 */
[----:B------:R-:W-:Y:S02]  /*1ed0*/  @P2 MOV R13, R4 ;  /* 0x00000004000d2202 */ /* 0x000fe40000000f00 */
[----:B------:R-:W-:Y:S02]  /*1ee0*/  @P2 R2UR.BROADCAST UR8, R3 ;  /* 0x00000000030822ca */ /* 0x000fe400008e0000 */
[----:B------:R-:W-:-:S11]  /*1ef0*/  @P2 LOP3.LUT R11, R5, 0xffff, RZ, 0xc0, !PT ;  /* 0x0000ffff050b2812 */ /* 0x000fd600078ec0ff */
[----:B------:R-:W-:Y:S01]  /*1f00*/  @UP0 UMOV UR36, UR8 ;  /* 0x0000000800240c82 */ /* 0x000fe20008000000 */
[----:B-1----:R-:W-:Y:S05]  /*1f10*/  @!P0 BRA `(.L_x_34) ;  /* 0x0000000000b88947 */ /* 0x002fea0003800000 */
[----:B------:R-:W4:Y:S01]  /*1f20*/  LDC.64 R4, c[0x0][0xb18] ;  /* 0x0002c600ff047b82 */ /* 0x000f220000000a00 */
[----:B------:R-:W-:-:S07]  /*1f30*/  ISETP.NE.AND P3, PT, R72, 0x1, PT ;  /* 0x000000014800780c */ /* 0x000fce0003f65270 */
[----:B------:R-:W1:Y:S08]  /*1f40*/  LDC.64 R6, c[0x0][0xb10] ;  /* 0x0002c400ff067b82 */ /* 0x000e700000000a00 */
[----:B------:R-:W2:Y:S08]  /*1f50*/  LDC R16, c[0x0][0xb20] ;  /* 0x0002c800ff107b82 */ /* 0x000eb00000000800 */
[----:B------:R-:W3:Y:S01]  /*1f60*/  LDC R18, c[0x0][0xb0c] ;  /* 0x0002c300ff127b82 */ /* 0x000ee20000000800 */
[----:B----4-:R-:W-:Y:S01]  /*1f70*/  IMAD.HI.U32 R17, R0, R5, RZ ;  /* 0x0000000500117227 */ /* 0x010fe200078e00ff */
[----:B------:R-:W-:-:S03]  /*1f80*/  ISETP.NE.AND P0, PT, R4, 0x1, PT ;  /* 0x000000010400780c */ /* 0x000fc60003f05270 */
[----:B------:R-:W-:-:S03]  /*1f90*/  IMAD.HI.U32 R5, R11, R5, RZ ;  /* 0x000000050b057227 */ /* 0x000fc600078e00ff */
[----:B------:R-:W4:Y:S01]  /*1fa0*/  LDC.64 R2, c[0x0][0xb28] ;  /* 0x0002ca00ff027b82 */ /* 0x000f220000000a00 */
[----:B-1----:R-:W-:-:S04]  /*1fb0*/  IMAD.HI.U32 R20, R9, R6, RZ ;  /* 0x0000000609147227 */ /* 0x002fc800078e00ff */
[----:B------:R-:W-:Y:S01]  /*1fc0*/  IMAD.HI.U32 R22, R13, R6, RZ ;  /* 0x000000060d167227 */ /* 0x000fe200078e00ff */
[----:B------:R-:W-:Y:S02]  /*1fd0*/  SHF.R.U32.HI R20, RZ, R7, R20 ;  /* 0x00000007ff147219 */ /* 0x000fe40000011614 */
[-C--:B--2---:R-:W-:Y:S02]  /*1fe0*/  SHF.R.U32.HI R17, RZ, R16.reuse, R17 ;  /* 0x00000010ff117219 */ /* 0x084fe40000011611 */
[----:B------:R-:W-:Y:S02]  /*1ff0*/  SHF.R.U32.HI R16, RZ, R16, R5 ;  /* 0x00000010ff107219 */ /* 0x000fe40000011605 */
[----:B------:R-:W-:Y:S02]  /*2000*/  SEL R17, R0, R17, !P0 ;  /* 0x0000001100117207 */ /* 0x000fe40004000000 */
[----:B------:R-:W-:Y:S02]  /*2010*/  SHF.R.U32.HI R22, RZ, R7, R22 ;  /* 0x00000007ff167219 */ /* 0x000fe40000011616 */
[----:B---3--:R-:W-:-:S02]  /*2020*/  ISETP.NE.AND P1, PT, R18, 0x1, PT ;  /* 0x000000011200780c */ /* 0x008fc40003f25270 */
[----:B------:R-:W-:Y:S02]  /*2030*/  SEL R5, R11, R16, !P0 ;  /* 0x000000100b057207 */ /* 0x000fe40004000000 */
[----:B------:R-:W-:Y:S02]  /*2040*/  SEL R19, R9, R20, !P1 ;  /* 0x0000001409137207 */ /* 0x000fe40004800000 */
[----:B------:R-:W-:Y:S01]  /*2050*/  SEL R7, R13, R22, !P1 ;  /* 0x000000160d077207 */ /* 0x000fe20004800000 */
[----:B----4-:R-:W-:-:S04]  /*2060*/  IMAD.HI.U32 R20, R17, R2, RZ ;  /* 0x0000000211147227 */ /* 0x010fc800078e00ff */
[----:B------:R-:W-:Y:S01]  /*2070*/  IMAD.HI.U32 R6, R19, R2, RZ ;  /* 0x0000000213067227 */ /* 0x000fe200078e00ff */
[----:B------:R-:W-:-:S04]  /*2080*/  @P3 SHF.R.U32.HI R17, RZ, R3, R20 ;  /* 0x00000003ff113219 */ /* 0x000fc80000011614 */
        /* <DEDUP_REMOVED lines=8> */
[----:B------:R-:W-:-:S04]  /*2110*/  @!P0 IMAD.HI.U32 R16, R7, R2, RZ ;  /* 0x0000000207108227 */ /* 0x000fc800078e00ff */
[----:B------:R-:W-:Y:S01]  /*2120*/  IMAD.MOV R2, RZ, RZ, -R6 ;  /* 0x000000ffff027224 */ /* 0x000fe200078e0a06 */
[----:B------:R-:W-:-:S03]  /*2130*/  @!P0 SHF.R.U32.HI R16, RZ, R3, R16 ;  /* 0x00000003ff108219 */ /* 0x000fc60000011610 */
[----:B------:R-:W-:Y:S01]  /*2140*/  IMAD R2, R72, R2, R5 ;  /* 0x0000000248027224 */ /* 0x000fe200078e0205 */
[----:B------:R-:W-:Y:S02]  /*2150*/  @!P0 SEL R3, R7, R16, !P3 ;  /* 0x0000001007038207 */ /* 0x000fe40005800000 */
[----:B------:R-:W-:-:S03]  /*2160*/  IADD3 R16, PT, PT, -R5, RZ, RZ ;  /* 0x000000ff05107210 */ /* 0x000fc60007ffe1ff */
[--C-:B------:R-:W-:Y:S02]  /*2170*/  @!P0 IMAD.IADD R6, R6, 0x1, -R3.reuse ;  /* 0x0000000106068824 */ /* 0x100fe400078e0a03 */
[----:B------:R-:W-:Y:S01]  /*2180*/  @!P0 IMAD R3, R2, R19, R3 ;  /* 0x0000001302038224 */ /* 0x000fe200078e0203 */
[----:B------:R-:W-:Y:S01]  /*2190*/  IADD3 R2, PT, PT, -R7, RZ, RZ ;  /* 0x000000ff07027210 */ /* 0x000fe20007ffe1ff */
[----:B------:R-:W-:Y:S02]  /*21a0*/  @!P0 IMAD R5, R72, R6, R7 ;  /* 0x0000000648058224 */ /* 0x000fe400078e0207 */
[----:B------:R-:W-:Y:S02]  /*21b0*/  IMAD R11, R4, R16, R11 ;  /* 0x00000010040b7224 */ /* 0x000fe400078e020b */
[----:B------:R-:W-:Y:S02]  /*21c0*/  @!P0 IMAD.MOV.U32 R7, RZ, RZ, R3 ;  /* 0x000000ffff078224 */ /* 0x000fe400078e0003 */
[----:B------:R-:W-:-:S02]  /*21d0*/  IMAD R2, R18, R2, R13 ;  /* 0x0000000212027224 */ /* 0x000fc400078e020d */
[----:B------:R-:W-:Y:S02]  /*21e0*/  IMAD R11, R5, R4, R11 ;  /* 0x00000004050b7224 */ /* 0x000fe400078e020b */
[----:B------:R-:W-:Y:S02]  /*21f0*/  IMAD R13, R7, R18, R2 ;  /* 0x00000012070d7224 */ /* 0x000fe400078e0202 */
.L_x_34:
[----:B------:R-:W1:Y:S02]  /*2200*/  LDCU UR8, c[0x0][0xb30] ;  /* 0x00016600ff0877ac */ /* 0x000e640008000800 */
[----:B-1----:R-:W-:-:S09]  /*2210*/  UISETP.NE.AND UP0, UPT, UR8, 0x1, UPT ;  /* 0x000000010800788c */ /* 0x002fd2000bf05270 */
[----:B------:R-:W-:Y:S05]  /*2220*/  BRA.U UP0, `(.L_x_35) ;  /* 0x0000000100407547 */ /* 0x000fea000b800000 */
[----:B------:R-:W1:Y:S08]  /*2230*/  LDC.64 R4, c[0x0][0xb10] ;  /* 0x0002c400ff047b82 */ /* 0x000e700000000a00 */
[----:B------:R-:W2:Y:S08]  /*2240*/  LDC.64 R2, c[0x0][0xb18] ;  /* 0x0002c600ff027b82 */ /* 0x000eb00000000a00 */
[----:B------:R-:W3:Y:S08]  /*2250*/  LDC R6, c[0x0][0xb20] ;  /* 0x0002c800ff067b82 */ /* 0x000ef00000000800 */
[----:B------:R-:W4:Y:S01]  /*2260*/  LDC R16, c[0x0][0xb0c] ;  /* 0x0002c300ff107b82 */ /* 0x000f220000000800 */
[----:B-1----:R-:W-:-:S05]  /*2270*/  IMAD.HI.U32 R4, R13, R4, RZ ;  /* 0x000000040d047227 */ /* 0x002fca00078e00ff */
[----:B------:R-:W-:Y:S01]  /*2280*/  SHF.R.U32.HI R4, RZ, R5, R4 ;  /* 0x00000005ff047219 */ /* 0x000fe20000011604 */
[----:B--2---:R-:W-:Y:S01]  /*2290*/  IMAD.HI.U32 R3, R11, R3, RZ ;  /* 0x000000030b037227 */ /* 0x004fe200078e00ff */
[----:B------:R-:W-:-:S04]  /*22a0*/  ISETP.NE.AND P0, PT, R2, 0x1, PT ;  /* 0x000000010200780c */ /* 0x000fc80003f05270 */
[----:B---3--:R-:W-:-:S04]  /*22b0*/  SHF.R.U32.HI R6, RZ, R6, R3 ;  /* 0x00000006ff067219 */ /* 0x008fc80000011603 */
[----:B------:R-:W-:Y:S02]  /*22c0*/  SEL R3, R11, R6, !P0 ;  /* 0x000000060b037207 */ /* 0x000fe40004000000 */
[----:B----4-:R-:W-:-:S04]  /*22d0*/  ISETP.NE.AND P1, PT, R16, 0x1, PT ;  /* 0x000000011000780c */ /* 0x010fc80003f25270 */
[----:B------:R-:W-:-:S05]  /*22e0*/  SEL R4, R13, R4, !P1 ;  /* 0x000000040d047207 */ /* 0x000fca0004800000 */
[----:B------:R-:W-:Y:S02]  /*22f0*/  IMAD.IADD R5, R3, 0x1, -R4 ;  /* 0x0000000103057824 */ /* 0x000fe400078e0a04 */
[----:B------:R-:W-:Y:S02]  /*2300*/  IMAD.IADD R3, R4, 0x1, -R3 ;  /* 0x0000000104037824 */ /* 0x000fe400078e0a03 */
[----:B------:R-:W-:Y:S02]  /*2310*/  IMAD R13, R5, R16, R13 ;  /* 0x00000010050d7224 */ /* 0x000fe400078e020d */
[----:B------:R-:W-:-:S07]  /*2320*/  IMAD R11, R3, R2, R11 ;  /* 0x00000002030b7224 */ /* 0x000fce00078e020b */
.L_x_35:
[----:B------:R-:W-:Y:S01]  /*2330*/  VIADD R14, R14, 0x1 ;  /* 0x000000010e0e7836 */ /* 0x000fe20000000000 */
[----:B------:R-:W-:Y:S01]  /*2340*/  PLOP3.LUT P1, PT, PT, PT, PT, 0x80, 0x8 ;  /* 0x000000000008781c */ /* 0x000fe20003f2f070 */
[----:B------:R-:W-:Y:S02]  /*2350*/  IMAD.IADD R21, R13, 0x1, R152 ;  /* 0x000000010d157824 */ /* 0x000fe400078e0298 */
[----:B------:R-:W-:Y:S01]  /*2360*/  IMAD.IADD R20, R11, 0x1, R150 ;  /* 0x000000010b147824 */ /* 0x000fe200078e0296 */
[----:B------:R-:W-:-:S04]  /*2370*/  ISETP.NE.AND P0, PT, R14, 0x2, PT ;  /* 0x000000020e00780c */ /* 0x000fc80003f05270 */
[----:B------:R-:W-:Y:S02]  /*2380*/  SEL R3, RZ, 0x1, P0 ;  /* 0x00000001ff037807 */ /* 0x000fe40000000000 */
[----:B------:R-:W-:Y:S02]  /*2390*/  SEL R14, R14, RZ, P0 ;  /* 0x000000ff0e0e7207 */ /* 0x000fe40000000000 */
[----:B------:R-:W-:Y:S01]  /*23a0*/  LOP3.LUT R12, R12, R3, RZ, 0x3c, !PT ;  /* 0x000000030c0c7212 */ /* 0x000fe200078e3cff */
[----:B------:R-:W-:Y:S06]  /*23b0*/  @P2 BRA `(.L_x_36) ;  /* 0xfffffff000a02947 */ /* 0x000fec000383ffff */
[----:B------:R-:W-:Y:S01]  /*23c0*/  UIADD3 UR4, UPT, UPT, UR4, 0x60, URZ ;  /* 0x0000006004047890 */ /* 0x000fe2000fffe0ff */
[----:B------:R-:W-:-:S03]  /*23d0*/  SHF.L.U32 R3, R15, 0x1f, RZ ;  /* 0x0000001f0f037819 */ /* 0x000fc600000006ff */
[----:B------:R-:W-:-:S09]  /*23e0*/  ULEA UR5, UR6, UR4, 0x3 ;  /* 0x0000000406057291 */ /* 0x000fd2000f8e18ff */
[----:B------:R-:W1:Y:S02]  /*23f0*/  SYNCS.PHASECHK.TRANS64.TRYWAIT P0, [UR5], R3 ;  /* 0x00000003ff0075a7 */ /* 0x000e640008001105 */
[----:B-1----:R-:W-:Y:S05]  /*2400*/  @!P0 BRA `(.L_x_37) ;  /* 0x0000006400448947 */ /* 0x002fea0003800000 */
.L_x_119:
[----:B------:R-:W-:-:S04]  /*2410*/  UIADD3 UR6, UPT, UPT, UR6, 0x1, URZ ;  /* 0x0000000106067890 */ /* 0x000fc8000fffe0ff */
[----:B------:R-:W-:-:S04]  /*2420*/  UISETP.NE.AND UP0, UPT, UR6, 0xc, UPT ;  /* 0x0000000c0600788c */ /* 0x000fc8000bf05270 */
[----:B------:R-:W-:Y:S02]  /*2430*/  USEL UR7, URZ, 0x1, UP0 ;  /* 0x00000001ff077887 */ /* 0x000fe40008000000 */
[----:B------:R-:W-:-:S04]  /*2440*/  USEL UR6, UR6, URZ, UP0 ;  /* 0x000000ff06067287 */ /* 0x000fc80008000000 */
[----:B------:R-:W-:Y:S01]  /*2450*/  ULEA UR5, UR6, UR4, 0x3 ;  /* 0x0000000406057291 */ /* 0x000fe2000f8e18ff */
[----:B------:R-:W-:-:S04]  /*2460*/  LOP3.LUT R2, R15, UR7, RZ, 0x3c, !PT ;  /* 0x000000070f027c12 */ /* 0x000fc8000f8e3cff */
[----:B-1----:R-:W-:-:S04]  /*2470*/  SHF.L.U32 R3, R2, 0x1f, RZ ;  /* 0x0000001f02037819 */ /* 0x002fc800000006ff */
[----:B------:R-:W1:Y:S02]  /*2480*/  SYNCS.PHASECHK.TRANS64.TRYWAIT P0, [UR5], R3 ;  /* 0x00000003ff0075a7 */ /* 0x000e640008001105 */
[----:B-1----:R-:W-:Y:S05]  /*2490*/  @!P0 BRA `(.L_x_38) ;  /* 0x0000006400388947 */ /* 0x002fea0003800000 */
.L_x_121:
        /* <DEDUP_REMOVED lines=9> */
.L_x_123:
        /* <DEDUP_REMOVED lines=9> */
.L_x_125:
        /* <DEDUP_REMOVED lines=9> */
.L_x_127:
        /* <DEDUP_REMOVED lines=9> */
.L_x_129:
        /* <DEDUP_REMOVED lines=9> */
.L_x_131:
        /* <DEDUP_REMOVED lines=9> */
.L_x_133:
        /* <DEDUP_REMOVED lines=9> */
.L_x_135:
        /* <DEDUP_REMOVED lines=9> */
.L_x_137:
        /* <DEDUP_REMOVED lines=9> */
.L_x_139:
[----:B------:R-:W-:-:S04]  /*29b0*/  UIADD3 UR6, UPT, UPT, UR6, 0x1, URZ ;  /* 0x0000000106067890 */ /* 0x000fc8000fffe0ff */
[----:B------:R-:W-:-:S04]  /*29c0*/  UISETP.NE.AND UP0, UPT, UR6, 0xc, UPT ;  /* 0x0000000c0600788c */ /* 0x000fc8000bf05270 */
[----:B------:R-:W-:Y:S02]  /*29d0*/  USEL UR5, URZ, 0x1, UP0 ;  /* 0x00000001ff057887 */ /* 0x000fe40008000000 */
[----:B------:R-:W-:-:S04]  /*29e0*/  USEL UR6, UR6, URZ, UP0 ;  /* 0x000000ff06067287 */ /* 0x000fc80008000000 */
[----:B------:R-:W-:Y:S01]  /*29f0*/  ULEA UR6, UR6, UR4, 0x3 ;  /* 0x0000000406067291 */ /* 0x000fe2000f8e18ff */
[----:B-1----:R-:W-:-:S04]  /*2a00*/  LOP3.LUT R3, R2, UR5, RZ, 0x3c, !PT ;  /* 0x0000000502037c12 */ /* 0x002fc8000f8e3cff */
[----:B------:R-:W-:Y:S01]  /*2a10*/  SHF.L.U32 R3, R3, 0x1f, RZ ;  /* 0x0000001f03037819 */ /* 0x000fe200000006ff */
[----:B----4-:R-:W-:-:S07]  /*2a20*/  IMAD.U32 R0, RZ, RZ, UR6 ;  /* 0x00000006ff007e24 */ /* 0x010fce000f8e00ff */
.L_x_48:
[----:B-1----:R1:W2:Y:S02]  /*2a30*/  SYNCS.PHASECHK.TRANS64.TRYWAIT P0, [R0+URZ], R3 ;  /* 0x00000003000075a7 */ /* 0x0022a400080011ff */
[----:B--2---:R-:W-:Y:S05]  /*2a40*/  @!P0 NANOSLEEP.SYNCS 0x989680 ;  /* 0x009896800000895d */ /* 0x004fea0003900000 */
[----:B------:R-:W2:Y:S02]  /*2a50*/  @!P0 SYNCS.PHASECHK.TRANS64 P0, [R0+URZ], R3 ;  /* 0x00000003000085a7 */ /* 0x000ea400080010ff */
[----:B--2---:R-:W-:Y:S05]  /*2a60*/  @P0 EXIT ;  /* 0x000000000000094d */ /* 0x004fea0003800000 */
[----:B------:R-:W-:Y:S05]  /*2a70*/  BRA `(.L_x_48) ;  /* 0xfffffffc00ec7947 */ /* 0x000fea000383ffff */
.L_x_18:
[----:B------:R-:W-:-:S04]  /*2a80*/  UISETP.NE.AND UP1, UPT, UR37, URZ, UPT ;  /* 0x000000ff2500728c */ /* 0x000fc8000bf25270 */
[----:B------:R-:W-:-:S09]  /*2a90*/  UISETP.NE.OR UP1, UPT, UR8, 0x1, UP1 ;  /* 0x000000010800788c */ /* 0x000fd20008f25670 */
[----:B------:R-:W-:Y:S05]  /*2aa0*/  BRA.U UP1, `(.L_x_49) ;  /* 0x0000000501487547 */ /* 0x000fea000b800000 */
[----:B------:R-:W-:Y:S01]  /*2ab0*/  ISETP.NE.AND P2, PT, R2, RZ, PT ;  /* 0x000000ff0200720c */ /* 0x000fe20003f45270 */
[----:B------:R-:W-:Y:S01]  /*2ac0*/  IMAD.MOV.U32 R12, RZ, RZ, 0x1 ;  /* 0x00000001ff0c7424 */ /* 0x000fe200078e00ff */
[----:B------:R-:W-:Y:S02]  /*2ad0*/  CS2R R10, SRZ ;  /* 0x00000000000a7805 */ /* 0x000fe4000001ff00 */
[----:B------:R-:W-:Y:S01]  /*2ae0*/  CS2R R8, SRZ ;  /* 0x0000000000087805 */ /* 0x000fe2000001ff00 */
[----:B------:R-:W-:Y:S01]  /*2af0*/  UMOV UR4, 0x400 ;  /* 0x0000040000047882 */ /* 0x000fe20000000000 */
[----:B------:R-:W-:Y:S01]  /*2b00*/  UMOV UR6, URZ ;  /* 0x000000ff00067c82 */ /* 0x000fe20008000000 */
[----:B------:R-:W-:-:S12]  /*2b10*/  ULEA UR37, UR37, UR4, 0x18 ;  /* 0x0000000425257291 */ /* 0x000fd8000f8ec0ff */
.L_x_53:
[----:B------:R-:W-:Y:S02]  /*2b20*/  LEA R0, R8, UR37, 0x3 ;  /* 0x0000002508007c11 */ /* 0x000fe4000f8e18ff */
[----:B------:R-:W-:-:S03]  /*2b30*/  SHF.L.U32 R5, R9, 0x1f, RZ ;  /* 0x0000001f09057819 */ /* 0x000fc600000006ff */
[----:B------:R-:W-:Y:S01]  /*2b40*/  VIADD R4, R0, 0x160 ;  /* 0x0000016000047836 */ /* 0x000fe20000000000 */
[----:B------:R-:W1:Y:S02]  /*2b50*/  SYNCS.PHASECHK.TRANS64.TRYWAIT P0, [R0+URZ+0x150], R5 ;  /* 0x00015005000075a7 */ /* 0x000e6400080011ff */
[----:B-1----:R-:W-:Y:S05]  /*2b60*/  @!P0 BRA `(.L_x_50) ;  /* 0x0000006000748947 */ /* 0x002fea0003800000 */
.L_x_140:
[----:B------:R-:W-:Y:S01]  /*2b70*/  ULEA UR5, UR6, UR37, 0x3 ;  /* 0x0000002506057291 */ /* 0x000fe2000f8e18ff */
[----:B------:R-:W-:Y:S02]  /*2b80*/  PRMT R4, RZ, 0x654, R4 ;  /* 0x00000654ff047816 */ /* 0x000fe40000000004 */
[----:B-1----:R-:W-:Y:S01]  /*2b90*/  SHF.L.U32 R5, R12, 0x1f, RZ ;  /* 0x0000001f0c057819 */ /* 0x002fe200000006ff */
[----:B------:R-:W-:Y:S01]  /*2ba0*/  UIADD3 UR4, UPT, UPT, UR5, 0xf0, URZ ;  /* 0x000000f005047890 */ /* 0x000fe2000fffe0ff */
[----:B------:R1:W-:Y:S05]  /*2bb0*/  SYNCS.ARRIVE.TRANS64.RED.A1T0 RZ, [R4+URZ], RZ ;  /* 0x000000ff04ff79a7 */ /* 0x0003ea00081004ff */
[----:B------:R-:W-:Y:S01]  /*2bc0*/  IMAD.U32 R7, RZ, RZ, UR4 ;  /* 0x00000004ff077e24 */ /* 0x000fe2000f8e00ff */
[----:B------:R-:W2:Y:S04]  /*2bd0*/  SYNCS.PHASECHK.TRANS64.TRYWAIT P0, [UR5+0x100], R5 ;  /* 0x00010005ff0075a7 */ /* 0x000ea80008001105 */
[----:B------:R-:W-:Y:S01]  /*2be0*/  PRMT R6, R2, 0x654, R7 ;  /* 0x0000065402067816 */ /* 0x000fe20000000007 */
[----:B-1----:R-:W-:Y:S01]  /*2bf0*/  @!P2 IMAD.MOV.U32 R4, RZ, RZ, 0x10 ;  /* 0x00000010ff04a424 */ /* 0x002fe200078e00ff */
[----:B--2---:R-:W-:Y:S06]  /*2c00*/  @!P0 BRA `(.L_x_51) ;  /* 0x0000006000608947 */ /* 0x004fec0003800000 */
.L_x_142:
[----:B------:R-:W-:Y:S01]  /*2c10*/  ULEA UR4, UR6, UR37, 0x4 ;  /* 0x0000002506047291 */ /* 0x000fe2000f8e20ff */
[----:B------:R-:W-:Y:S01]  /*2c20*/  SEL R3, R6, R3, !P2 ;  /* 0x0000000306037207 */ /* 0x000fe20005000000 */
[----:B------:R-:W-:Y:S01]  /*2c30*/  UIADD3 UR5, UPT, UPT, UR5, 0xf0, URZ ;  /* 0x000000f005057890 */ /* 0x000fe2000fffe0ff */
[----:B-1----:R-:W-:Y:S01]  /*2c40*/  LEA R0, R11, UR37, 0x3 ;  /* 0x000000250b007c11 */ /* 0x002fe2000f8e18ff */
[----:B------:R-:W-:Y:S01]  /*2c50*/  UIADD3 UR4, UPT, UPT, UR4, 0x180, URZ ;  /* 0x0000018004047890 */ /* 0x000fe2000fffe0ff */
[----:B------:R-:W-:Y:S01]  /*2c60*/  SHF.L.U32 R5, R10, 0x1f, RZ ;  /* 0x0000001f0a057819 */ /* 0x000fe200000006ff */
[----:B------:R1:W-:Y:S01]  /*2c70*/  @!P2 SYNCS.ARRIVE.TRANS64.RED RZ, [R3+URZ], R4 ;  /* 0x0000000403ffa9a7 */ /* 0x0003e200080004ff */
[----:B------:R-:W-:Y:S01]  /*2c80*/  UIADD3 UR6, UPT, UPT, UR6, 0x1, URZ ;  /* 0x0000000106067890 */ /* 0x000fe2000fffe0ff */
[----:B------:R-:W-:-:S03]  /*2c90*/  VIADD R8, R8, 0x1 ;  /* 0x0000000108087836 */ /* 0x000fc60000000000 */
[----:B------:R-:W-:Y:S02]  /*2ca0*/  UISETP.NE.AND UP0, UPT, UR6, 0x2, UPT ;  /* 0x000000020600788c */ /* 0x000fe4000bf05270 */
[----:B------:R-:W-:Y:S06]  /*2cb0*/  UGETNEXTWORKID.BROADCAST [UR4], [UR5] ;  /* 0x00000000040073ca */ /* 0x000fec0008000100 */
[----:B------:R-:W-:Y:S01]  /*2cc0*/  USEL UR4, URZ, 0x1, UP0 ;  /* 0x00000001ff047887 */ /* 0x000fe20008000000 */
[----:B------:R-:W-:Y:S01]  /*2cd0*/  ISETP.NE.AND P0, PT, R8, 0x2, PT ;  /* 0x000000020800780c */ /* 0x000fe20003f05270 */
[----:B------:R-:W-:Y:S01]  /*2ce0*/  USEL UR6, UR6, URZ, UP0 ;  /* 0x000000ff06067287 */ /* 0x000fe20008000000 */
[----:B------:R-:W2:Y:S03]  /*2cf0*/  SYNCS.PHASECHK.TRANS64.TRYWAIT P1, [R0+URZ+0xf0], R5 ;  /* 0x0000f005000075a7 */ /* 0x000ea600080211ff */
[----:B------:R-:W-:Y:S01]  /*2d00*/  LOP3.LUT R12, R12, UR4, RZ, 0x3c, !PT ;  /* 0x000000040c0c7c12 */ /* 0x000fe2000f8e3cff */
[----:B-12---:R-:W-:Y:S07]  /*2d10*/  @!P1 BRA `(.L_x_52) ;  /* 0x0000006000349947 */ /* 0x006fee0003800000 */
.L_x_143:
[C---:B------:R-:W-:Y:S01]  /*2d20*/  LEA R4, R11.reuse, UR37, 0x4 ;  /* 0x000000250b047c11 */ /* 0x040fe2000f8e20ff */
[----:B-1----:R-:W-:Y:S01]  /*2d30*/  VIADD R0, R0, 0x100 ;  /* 0x0000010000007836 */ /* 0x002fe20000000000 */
[----:B------:R-:W-:Y:S01]  /*2d40*/  SEL R8, R8, RZ, P0 ;  /* 0x000000ff08087207 */ /* 0x000fe20000000000 */
[----:B------:R-:W-:-:S03]  /*2d50*/  VIADD R11, R11, 0x1 ;  /* 0x000000010b0b7836 */ /* 0x000fc60000000000 */
[----:B------:R-:W1:Y:S01]  /*2d60*/  LDS.128 R4, [R4+0x180] ;  /* 0x0001800004047984 */ /* 0x000e620000000c00 */
[----:B------:R-:W-:Y:S02]  /*2d70*/  PRMT R0, RZ, 0x654, R0 ;  /* 0x00000654ff007816 */ /* 0x000fe40000000000 */
[C---:B------:R-:W-:Y:S01]  /*2d80*/  ISETP.NE.AND P1, PT, R11.reuse, 0x2, PT ;  /* 0x000000020b00780c */ /* 0x040fe20003f25270 */
[----:B------:R-:W-:Y:S01]  /*2d90*/  @!PT LDS RZ, [RZ] ;  /* 0x00000000fffff984 */ /* 0x000fe20000000800 */
[----:B------:R-:W-:Y:S01]  /*2da0*/  @!PT LDS RZ, [RZ] ;  /* 0x00000000fffff984 */ /* 0x000fe20000000800 */
[----:B------:R-:W-:Y:S01]  /*2db0*/  @!PT LDS RZ, [RZ] ;  /* 0x00000000fffff984 */ /* 0x000fe20000000800 */
[----:B------:R-:W-:Y:S01]  /*2dc0*/  @!PT LDS RZ, [RZ] ;  /* 0x00000000fffff984 */ /* 0x000fe20000000800 */
[----:B------:R2:W-:Y:S06]  /*2dd0*/  MEMBAR.ALL.CTA ;  /* 0x0000000000007992 */ /* 0x0005ec0000008000 */
[----:B--2---:R-:W2:Y:S01]  /*2de0*/  FENCE.VIEW.ASYNC.S ;  /* 0x00000000000073c6 */ /* 0x004ea20000000000 */
[----:B------:R-:W-:Y:S01]  /*2df0*/  SEL R11, R11, RZ, P1 ;  /* 0x000000ff0b0b7207 */ /* 0x000fe20000800000 */
[----:B--2---:R2:W-:Y:S01]  /*2e00*/  SYNCS.ARRIVE.TRANS64.RED.A1T0 RZ, [R0+URZ], RZ ;  /* 0x000000ff00ff79a7 */ /* 0x0045e200081004ff */
[----:B-1----:R-:W-:-:S02]  /*2e10*/  LOP3.LUT P3, RZ, R6, 0x1, RZ, 0xc0, !PT ;  /* 0x0000000106ff7812 */ /* 0x002fc4000786c0ff */
[----:B------:R-:W-:-:S04]  /*2e20*/  SEL R5, RZ, 0x1, P1 ;  /* 0x00000001ff057807 */ /* 0x000fc80000800000 */
[----:B------:R-:W-:Y:S02]  /*2e30*/  LOP3.LUT R10, R10, R5, RZ, 0x3c, !PT ;  /* 0x000000050a0a7212 */ /* 0x000fe400078e3cff */
[----:B--2---:R-:W-:-:S04]  /*2e40*/  SEL R0, RZ, 0x1, P0 ;  /* 0x00000001ff007807 */ /* 0x004fc80000000000 */
[----:B------:R-:W-:Y:S01]  /*2e50*/  LOP3.LUT R9, R9, R0, RZ, 0x3c, !PT ;  /* 0x0000000009097212 */ /* 0x000fe200078e3cff */
[----:B------:R-:W-:Y:S06]  /*2e60*/  @P3 BRA `(.L_x_53) ;  /* 0xfffffffc002c3947 */ /* 0x000fec000383ffff */
[----:B------:R-:W-:Y:S01]  /*2e70*/  ULEA UR5, UR6, UR37, 0x3 ;  /* 0x0000002506057291 */ /* 0x000fe2000f8e18ff */
[----:B------:R-:W-:-:S08]  /*2e80*/  SHF.L.U32 R3, R12, 0x1f, RZ ;  /* 0x0000001f0c037819 */ /* 0x000fd000000006ff */
[----:B------:R-:W1:Y:S02]  /*2e90*/  SYNCS.PHASECHK.TRANS64 P0, [UR5+0x100], R3 ;  /* 0x00010003ff0075a7 */ /* 0x000e640008001005 */
[----:B-1----:R-:W-:Y:S05]  /*2ea0*/  @P0 BRA `(.L_x_54) ;  /* 0x0000000000080947 */ /* 0x002fea0003800000 */
[----:B------:R-:W1:Y:S02]  /*2eb0*/  SYNCS.PHASECHK.TRANS64.TRYWAIT P0, [UR5+0x100], R3 ;  /* 0x00010003ff0075a7 */ /* 0x000e640008001105 */
[----:B-1----:R-:W-:Y:S05]  /*2ec0*/  @!P0 BRA `(.L_x_55) ;  /* 0x0000005c00dc8947 */ /* 0x002fea0003800000 */
.L_x_54:
[----:B------:R-:W-:-:S04]  /*2ed0*/  UIADD3 UR4, UPT, UPT, UR6, 0x1, URZ ;  /* 0x0000000106047890 */ /* 0x000fc8000fffe0ff */
[----:B------:R-:W-:-:S04]  /*2ee0*/  UISETP.NE.AND UP0, UPT, UR4, 0x2, UPT ;  /* 0x000000020400788c */ /* 0x000fc8000bf05270 */
[----:B------:R-:W-:Y:S02]  /*2ef0*/  USEL UR7, URZ, 0x1, UP0 ;  /* 0x00000001ff077887 */ /* 0x000fe40008000000 */
[----:B------:R-:W-:-:S04]  /*2f00*/  USEL UR4, UR4, URZ, UP0 ;  /* 0x000000ff04047287 */ /* 0x000fc80008000000 */
[----:B------:R-:W-:Y:S01]  /*2f10*/  ULEA UR4, UR4, UR37, 0x3 ;  /* 0x0000002504047291 */ /* 0x000fe2000f8e18ff */
[----:B-1----:R-:W-:-:S04]  /*2f20*/  LOP3.LUT R3, R12, UR7, RZ, 0x3c, !PT ;  /* 0x000000070c037c12 */ /* 0x002fc8000f8e3cff */
[----:B------:R-:W-:-:S04]  /*2f30*/  SHF.L.U32 R0, R3, 0x1f, RZ ;  /* 0x0000001f03007819 */ /* 0x000fc800000006ff */
[----:B------:R-:W1:Y:S02]  /*2f40*/  SYNCS.PHASECHK.TRANS64 P0, [UR4+0x100], R0 ;  /* 0x00010000ff0075a7 */ /* 0x000e640008001004 */
[----:B-1----:R-:W-:Y:S05]  /*2f50*/  @P0 EXIT ;  /* 0x000000000000094d */ /* 0x002fea0003800000 */
[----:B------:R-:W-:Y:S02]  /*2f60*/  SHF.L.U32 R3, R3, 0x1f, RZ ;  /* 0x0000001f03037819 */ /* 0x000fe400000006ff */
[----:B------:R-:W-:-:S07]  /*2f70*/  MOV R0, UR4 ;  /* 0x0000000400007c02 */ /* 0x000fce0008000f00 */
.L_x_56:
[----:B-1----:R1:W2:Y:S02]  /*2f80*/  SYNCS.PHASECHK.TRANS64.TRYWAIT P0, [R0+URZ+0x100], R3 ;  /* 0x00010003000075a7 */ /* 0x0022a400080011ff */
[----:B--2---:R-:W-:Y:S05]  /*2f90*/  @!P0 NANOSLEEP.SYNCS 0x989680 ;  /* 0x009896800000895d */ /* 0x004fea0003900000 */
[----:B------:R-:W2:Y:S02]  /*2fa0*/  @!P0 SYNCS.PHASECHK.TRANS64 P0, [R0+URZ+0x100], R3 ;  /* 0x00010003000085a7 */ /* 0x000ea400080010ff */
[----:B--2---:R-:W-:Y:S05]  /*2fb0*/  @P0 EXIT ;  /* 0x000000000000094d */ /* 0x004fea0003800000 */
[----:B------:R-:W-:Y:S05]  /*2fc0*/  BRA `(.L_x_56) ;  /* 0xfffffffc00ec7947 */ /* 0x000fea000383ffff */
.L_x_49:
[----:B------:R-:W-:-:S09]  /*2fd0*/  UISETP.NE.AND UP1, UPT, UR8, URZ, UPT ;  /* 0x000000ff0800728c */ /* 0x000fd2000bf25270 */
[----:B------:R-:W-:Y:S05]  /*2fe0*/  BRA.U UP1, `(.L_x_57) ;  /* 0x0000000d017c7547 */ /* 0x000fea000b800000 */
[----:B------:R-:W-:Y:S01]  /*2ff0*/  UMOV UR4, 0x40 ;  /* 0x0000004000047882 */ /* 0x000fe20000000000 */
[----:B------:R-:W-:Y:S01]  /*3000*/  NOP ;  /* 0x0000000000007918 */ /* 0x000fe20000000000 */
[----:B------:R-:W-:Y:S01]  /*3010*/  ULEA UR4, UR37, UR4, 0x18 ;  /* 0x0000000425047291 */ /* 0x000fe2000f8ec0ff */
[----:B------:R-:W-:Y:S02]  /*3020*/  UMOV UR5, 0x400 ;  /* 0x0000040000057882 */ /* 0x000fe40000000000 */
[----:B------:R-:W-:-:S06]  /*3030*/  ULEA UR37, UR37, UR5, 0x18 ;  /* 0x0000000525257291 */ /* 0x000fcc000f8ec0ff */
[----:B------:R-:W1:Y:S02]  /*3040*/  LDS.U8 R0, [UR4+0x1c] ;  /* 0x00001c04ff007984 */ /* 0x000e640008000000 */
[----:B-1----:R-:W-:-:S13]  /*3050*/  ISETP.NE.AND P0, PT, R0, RZ, PT ;  /* 0x000000ff0000720c */ /* 0x002fda0003f05270 */
[----:B------:R-:W-:Y:S05]  /*3060*/  @P0 BRA `(.L_x_58) ;  /* 0x0000000000580947 */ /* 0x000fea0003800000 */
[----:B------:R-:W-:-:S13]  /*3070*/  ELECT P0, URZ, PT ;  /* 0x0000000000ff782f */ /* 0x000fda0003800000 */
[----:B------:R-:W-:Y:S05]  /*3080*/  @!P0 BRA `(.L_x_59) ;  /* 0x0000000000608947 */ /* 0x000fea0003800000 */
[----:B------:R-:W-:Y:S01]  /*3090*/  UMOV UR5, 0x10 ;  /* 0x0000001000057882 */ /* 0x000fe20000000000 */
[----:B------:R-:W-:Y:S01]  /*30a0*/  HFMA2 R0, -RZ, RZ, 0, 5.9604644775390625e-08 ;  /* 0x00000001ff007431 */ /* 0x000fe200000001ff */
[----:B------:R-:W-:-:S03]  /*30b0*/  MOV R2, 0xffff ;  /* 0x0000ffff00027802 */ /* 0x000fc60000000f00 */
[----:B------:R-:W-:Y:S04]  /*30c0*/  DEPBAR.LE SB1, 0x36 ;  /* 0x00009d800000791a */ /* 0x000fe80000000000 */
[----:B------:R-:W1:Y:S02]  /*30d0*/  UTCATOMSWS.FIND_AND_SET.ALIGN UP0, UR5, UR5 ;  /* 0x00000005000575e3 */ /* 0x000e640008000800 */
[----:B-1----:R-:W-:Y:S01]  /*30e0*/  MOV R3, UR5 ;  /* 0x0000000500037c02 */ /* 0x002fe20008000f00 */
[----:B------:R-:W-:Y:S06]  /*30f0*/  BRA.U UP0, `(.L_x_60) ;  /* 0x0000000100187547 */ /* 0x000fec000b800000 */
.L_x_61:
[----:B------:R-:W-:Y:S05]  /*3100*/  NANOSLEEP 0x64 ;  /* 0x000000640000795d */ /* 0x000fea0003800000 */
[----:B------:R-:W-:-:S05]  /*3110*/  UMOV UR5, 0x10 ;  /* 0x0000001000057882 */ /* 0x000fca0000000000 */
[----:B------:R-:W-:Y:S04]  /*3120*/  DEPBAR.LE SB1, 0x36 ;  /* 0x00009d800000791a */ /* 0x000fe80000000000 */
[----:B------:R-:W1:Y:S02]  /*3130*/  UTCATOMSWS.FIND_AND_SET.ALIGN UP0, UR5, UR5 ;  /* 0x00000005000575e3 */ /* 0x000e640008000800 */
[----:B-1----:R-:W-:Y:S01]  /*3140*/  MOV R3, UR5 ;  /* 0x0000000500037c02 */ /* 0x002fe20008000f00 */
[----:B------:R-:W-:Y:S05]  /*3150*/  BRA.U !UP0, `(.L_x_61) ;  /* 0xfffffffd08e87547 */ /* 0x000fea000b83ffff */
.L_x_60:
[-C--:B------:R-:W-:Y:S02]  /*3160*/  SHF.L.U32 R2, R2, R3.reuse, RZ ;  /* 0x0000000302027219 */ /* 0x080fe400000006ff */
[----:B------:R-:W-:Y:S01]  /*3170*/  SHF.L.U32 R0, R0, R3, RZ ;  /* 0x0000000300007219 */ /* 0x000fe200000006ff */
[----:B------:R-:W-:Y:S02]  /*3180*/  IMAD.SHL.U32 R3, R3, 0x20, RZ ;  /* 0x0000002003037824 */ /* 0x000fe400078e00ff */
[----:B------:R1:W-:Y:S04]  /*3190*/  ATOMS.OR RZ, [UR4+0x14], R2 ;  /* 0x00001402ffff798c */ /* 0x0003e8000b000004 */
[----:B------:R1:W-:Y:S04]  /*31a0*/  ATOMS.OR RZ, [UR4+0x18], R0 ;  /* 0x00001800ffff798c */ /* 0x0003e8000b000004 */
[----:B------:R1:W-:Y:S01]  /*31b0*/  STS [UR37+0x1a0], R3 ;  /* 0x0001a003ff007988 */ /* 0x0003e20008000825 */
[----:B------:R-:W-:Y:S05]  /*31c0*/  BRA `(.L_x_59) ;  /* 0x0000000000107947 */ /* 0x000fea0003800000 */
.L_x_58:
[----:B------:R-:W-:Y:S02]  /*31d0*/  MOV R0, 0xffffffff ;  /* 0xffffffff00007802 */ /* 0x000fe40000000f00 */
[----:B------:R-:W-:-:S03]  /*31e0*/  MOV R2, 0x3210 ;  /* 0x0000321000027802 */ /* 0x000fc60000000f00 */
[----:B------:R1:W-:Y:S04]  /*31f0*/  STS [UR37+0x1a0], R0 ;  /* 0x0001a000ff007988 */ /* 0x0003e80008000825 */
[----:B-1-3-5:R-:W-:Y:S05]  /*3200*/  CALL.REL.NOINC `($__internal_1_$__cuda_sm10x_tcgen05_guardrail_trap_phase_invalid_during_alloc) ;  /* 0x0000006000987944 */ /* 0x02afea0003c00000 */
.L_x_59:
[----:B------:R-:W-:Y:S05]  /*3210*/  WARPSYNC.ALL ;  /* 0x0000000000007948 */ /* 0x000fea0003800000 */
[----:B------:R-:W2:Y:S01]  /*3220*/  S2UR UR6, SR_CgaCtaId ;  /* 0x00000000000679c3 */ /* 0x000ea20000008800 */
[----:B------:R-:W-:Y:S01]  /*3230*/  UMOV UR4, 0x400 ;  /* 0x0000040000047882 */ /* 0x000fe20000000000 */
[----:B------:R-:W-:-:S06]  /*3240*/  NOP ;  /* 0x0000000000007918 */ /* 0x000fcc0000000000 */
[----:B------:R-:W-:Y:S06]  /*3250*/  BAR.ARV 0x6, 0xa0 ;  /* 0x0182800000007b1d */ /* 0x000fec0000002000 */
[----:B------:R-:W4:Y:S01]  /*3260*/  LDCU UR7, c[0x0][0x38c] ;  /* 0x00007180ff0777ac */ /* 0x000f220008000800 */
[----:B------:R-:W-:Y:S01]  /*3270*/  IMAD.MOV.U32 R11, RZ, RZ, 0x1 ;  /* 0x00000001ff0b7424 */ /* 0x000fe200078e00ff */
[----:B------:R-:W-:Y:S01]  /*3280*/  CS2R R8, SRZ ;  /* 0x0000000000087805 */ /* 0x000fe2000001ff00 */
[----:B------:R-:W-:Y:S01]  /*3290*/  IMAD.MOV.U32 R10, RZ, RZ, RZ ;  /* 0x000000ffff0a7224 */ /* 0x000fe200078e00ff */
[----:B------:R-:W-:Y:S01]  /*32a0*/  UMOV UR18, URZ ;  /* 0x000000ff00127c82 */ /* 0x000fe20008000000 */
[----:B------:R-:W-:Y:S01]  /*32b0*/  UMOV UR17, URZ ;  /* 0x000000ff00117c82 */ /* 0x000fe20008000000 */
[----:B------:R-:W-:Y:S01]  /*32c0*/  UMOV UR22, 0x0 ;  /* 0x0000000000167882 */ /* 0x000fe20000000000 */
[----:B------:R-:W-:Y:S01]  /*32d0*/  UMOV UR23, 0x82004a0 ;  /* 0x082004a000177882 */ /* 0x000fe20000000000 */
[----:B------:R-:W-:Y:S01]  /*32e0*/  UMOV UR20, 0x0 ;  /* 0x0000000000147882 */ /* 0x000fe20000000000 */
[----:B------:R-:W-:Y:S01]  /*32f0*/  UMOV UR21, 0x82004a0 ;  /* 0x082004a000157882 */ /* 0x000fe20000000000 */
[----:B--2---:R-:W-:Y:S01]  /*3300*/  ULEA UR6, UR6, UR4, 0x18 ;  /* 0x0000000406067291 */ /* 0x004fe2000f8ec0ff */
[----:B------:R-:W2:Y:S03]  /*3310*/  LDCU UR4, c[0x0][0x38c] ;  /* 0x00007180ff0477ac */ /* 0x000ea60008000800 */
[----:B------:R-:W-:-:S02]  /*3320*/  UIADD3 UR11, UPT, UPT, UR6, 0x8400, URZ ;  /* 0x00008400060b7890 */ /* 0x000fc4000fffe0ff */
[----:B----4-:R-:W-:-:S03]  /*3330*/  UIADD3 UR7, UPT, UPT, UR7, 0x3f, URZ ;  /* 0x0000003f07077890 */ /* 0x010fc6000fffe0ff */
[----:B-1----:R-:W1:Y:S01]  /*3340*/  LDS R0, [UR6+0x1a0] ;  /* 0x0001a006ff007984 */ /* 0x002e620008000800 */
[----:B------:R-:W-:Y:S02]  /*3350*/  UIADD3 UR12, UPT, UPT, UR6, 0x20400, URZ ;  /* 0x00020400060c7890 */ /* 0x000fe4000fffe0ff */
[----:B------:R-:W-:Y:S02]  /*3360*/  USHF.R.S32.HI UR5, URZ, 0x1f, UR7 ;  /* 0x0000001fff057899 */ /* 0x000fe40008011407 */
[----:B------:R-:W-:Y:S02]  /*3370*/  USHF.R.U32.HI UR11, URZ, 0x4, UR11 ;  /* 0x00000004ff0b7899 */ /* 0x000fe4000801160b */
[----:B------:R-:W-:Y:S02]  /*3380*/  ULEA.HI UR5, UR5, UR7, URZ, 0x6 ;  /* 0x0000000705057291 */ /* 0x000fe4000f8f30ff */
[----:B------:R-:W-:Y:S02]  /*3390*/  USHF.R.U32.HI UR12, URZ, 0x4, UR12 ;  /* 0x00000004ff0c7899 */ /* 0x000fe4000801160c */
[----:B------:R-:W-:-:S02]  /*33a0*/  USHF.R.S32.HI UR5, URZ, 0x6, UR5 ;  /* 0x00000006ff057899 */ /* 0x000fc40008011405 */
[----:B------:R-:W-:Y:S02]  /*33b0*/  ULOP3.LUT UR11, UR11, 0x3fff, URZ, 0xc0, !UPT ;  /* 0x00003fff0b0b7892 */ /* 0x000fe4000f8ec0ff */
[----:B------:R-:W-:Y:S02]  /*33c0*/  UISETP.LT.AND UP0, UPT, UR5, 0x1, UPT ;  /* 0x000000010500788c */ /* 0x000fe4000bf01270 */
[----:B------:R-:W-:Y:S02]  /*33d0*/  ULOP3.LUT UR12, UR12, 0x3fff, URZ, 0xc0, !UPT ;  /* 0x00003fff0c0c7892 */ /* 0x000fe4000f8ec0ff */
[----:B------:R-:W-:Y:S02]  /*33e0*/  USEL UR10, UR5, 0x1, !UP0 ;  /* 0x00000001050a7887 */ /* 0x000fe4000c000000 */
[----:B------:R-:W-:Y:S02]  /*33f0*/  ULOP3.LUT UR11, UR11, 0x10000, URZ, 0xfc, !UPT ;  /* 0x000100000b0b7892 */ /* 0x000fe4000f8efcff */
[----:B------:R-:W-:-:S02]  /*3400*/  ULOP3.LUT UR12, UR12, 0x10000, URZ, 0xfc, !UPT ;  /* 0x000100000c0c7892 */ /* 0x000fc4000f8efcff */
[----:B------:R-:W-:Y:S02]  /*3410*/  UIADD3 UR10, UPT, UPT, -UR10, URZ, URZ ;  /* 0x000000ff0a0a7290 */ /* 0x000fe4000fffe1ff */
[----:B--2---:R-:W-:Y:S01]  /*3420*/  UISETP.GE.AND UP3, UPT, UR4, 0x1, UPT ;  /* 0x000000010400788c */ /* 0x004fe2000bf66270 */
[----:B-1----:R-:W-:-:S15]  /*3430*/  R2UR UR19, R0 ;  /* 0x00000000001372ca */ /* 0x002fde00000e0000 */
.L_x_68:
[----:B------:R-:W-:Y:S02]  /*3440*/  LEA R0, R10, UR6, 0x3 ;  /* 0x000000060a007c11 */ /* 0x000fe4000f8e18ff */
[----:B------:R-:W-:Y:S02]  /*3450*/  SHF.L.U32 R5, R9, 0x1f, RZ ;  /* 0x0000001f09057819 */ /* 0x000fe400000006ff */
[----:B------:R-:W-:Y:S01]  /*3460*/  PLOP3.LUT P0, PT, PT, PT, UP3, 0x80, 0x8 ;  /* 0x000000000008781c */ /* 0x000fe20003f0f038 */
[----:B------:R-:W-:Y:S01]  /*3470*/  VIADD R3, R0, 0x100 ;  /* 0x0000010000037836 */ /* 0x000fe20000000000 */
[----:B-1----:R-:W1:Y:S02]  /*3480*/  SYNCS.PHASECHK.TRANS64.TRYWAIT P1, [R0+URZ+0xf0], R5 ;  /* 0x0000f005000075a7 */ /* 0x002e6400080211ff */
[----:B-1--4-:R-:W-:Y:S09]  /*3490*/  @!P1 BRA `(.L_x_62) ;  /* 0x0000005800809947 */ /* 0x012ff20003800000 */
.L_x_145:
[----:B------:R-:W-:Y:S01]  /*34a0*/  LEA R4, R10, UR6, 0x4 ;  /* 0x000000060a047c11 */ /* 0x000fe2000f8e20ff */
[----:B------:R-:W-:Y:S01]  /*34b0*/  @UP3 ULEA UR4, UR17, UR6, 0x3 ;  /* 0x0000000611043291 */ /* 0x000fe2000f8e18ff */
[----:B------:R-:W-:Y:S01]  /*34c0*/  PLOP3.LUT P2, PT, PT, PT, PT, 0x80, 0x8 ;  /* 0x000000000008781c */ /* 0x000fe20003f4f070 */
[----:B------:R-:W-:Y:S01]  /*34d0*/  ULEA UR8, UR18, UR6, 0x3 ;  /* 0x0000000612087291 */ /* 0x000fe2000f8e18ff */
[----:B------:R-:W-:Y:S01]  /*34e0*/  PRMT R3, RZ, 0x654, R3 ;  /* 0x00000654ff037816 */ /* 0x000fe20000000003 */
[----:B------:R-:W-:Y:S01]  /*34f0*/  ULEA UR9, UR18, UR19, 0x7 ;  /* 0x0000001312097291 */ /* 0x000fe2000f8e38ff */
[----:B-1----:R-:W1:Y:S01]  /*3500*/  LDS.128 R4, [R4+0x180] ;  /* 0x0001800004047984 */ /* 0x002e620000000c00 */
[----:B------:R-:W-:Y:S02]  /*3510*/  @P0 SHF.L.U32 R2, R8, 0x1f, RZ ;  /* 0x0000001f08020819 */ /* 0x000fe400000006ff */
[----:B------:R-:W-:Y:S01]  /*3520*/  SHF.L.U32 R0, R11, 0x1f, RZ ;  /* 0x0000001f0b007819 */ /* 0x000fe200000006ff */
[----:B------:R-:W-:Y:S01]  /*3530*/  @!PT LDS RZ, [RZ] ;  /* 0x00000000fffff984 */ /* 0x000fe20000000800 */
[----:B------:R-:W-:Y:S01]  /*3540*/  @!PT LDS RZ, [RZ] ;  /* 0x00000000fffff984 */ /* 0x000fe20000000800 */
[----:B------:R-:W-:Y:S01]  /*3550*/  @!PT LDS RZ, [RZ] ;  /* 0x00000000fffff984 */ /* 0x000fe20000000800 */
[----:B------:R-:W-:Y:S01]  /*3560*/  @!PT LDS RZ, [RZ] ;  /* 0x00000000fffff984 */ /* 0x000fe20000000800 */
[----:B------:R2:W-:Y:S06]  /*3570*/  MEMBAR.ALL.CTA ;  /* 0x0000000000007992 */ /* 0x0005ec0000008000 */
[----:B--2---:R-:W2:Y:S02]  /*3580*/  FENCE.VIEW.ASYNC.S ;  /* 0x00000000000073c6 */ /* 0x004ea40000000000 */
[----:B--2---:R2:W-:Y:S01]  /*3590*/  SYNCS.ARRIVE.TRANS64.RED.A1T0 RZ, [R3+URZ], RZ ;  /* 0x000000ff03ff79a7 */ /* 0x0045e200081004ff */
[----:B------:R2:W4:Y:S01]  /*35a0*/  @P0 SYNCS.PHASECHK.TRANS64.TRYWAIT P2, [UR4], R2 ;  /* 0x00000002ff0005a7 */ /* 0x0005220008041104 */
[----:B-1----:R-:W-:Y:S01]  /*35b0*/  LOP3.LUT P1, RZ, R6, 0x1, RZ, 0xc0, !PT ;  /* 0x0000000106ff7812 */ /* 0x002fe2000782c0ff */
[----:B------:R-:W1:Y:S02]  /*35c0*/  SYNCS.PHASECHK.TRANS64.TRYWAIT P0, [UR8+0x130], R0 ;  /* 0x00013000ff0075a7 */ /* 0x000e640008001108 */
[----:B-12-4-:R-:W-:Y:S10]  /*35d0*/  @!P0 BRA `(.L_x_63) ;  /* 0x0000005800448947 */ /* 0x016ff40003800000 */
.L_x_147:
[----:B------:R-:W-:Y:S01]  /*35e0*/  IADD3 R10, PT, PT, R10, 0x1, RZ ;  /* 0x000000010a0a7810 */ /* 0x000fe20007ffe0ff */
[----:B------:R-:W-:Y:S06]  /*35f0*/  BRA.U !UP3, `(.L_x_64) ;  /* 0x000000010b987547 */ /* 0x000fec000b800000 */
[----:B------:R-:W-:Y:S01]  /*3600*/  UPLOP3.LUT UP4, UPT, UPT, UPT, UPT, 0x40, 0x4 ;  /* 0x000000000004789c */ /* 0x000fe20003f8e870 */
[----:B------:R-:W-:Y:S01]  /*3610*/  UMOV UR16, UR10 ;  /* 0x0000000a00107c82 */ /* 0x000fe20008000000 */
[----:B------:R-:W-:Y:S01]  /*3620*/  UMOV UR15, UR5 ;  /* 0x00000005000f7c82 */ /* 0x000fe20008000000 */
[----:B------:R-:W-:-:S08]  /*3630*/  UMOV UR14, UR17 ;  /* 0x00000011000e7c82 */ /* 0x000fd00008000000 */
.L_x_67:
[----:B------:R-:W-:Y:S02]  /*3640*/  UIADD3 UR16, UPT, UPT, UR16, 0x1, URZ ;  /* 0x0000000110107890 */ /* 0x000fe4000fffe0ff */
[----:B--2---:R-:W-:Y:S02]  /*3650*/  ULEA UR7, UR14, UR6, 0x3 ;  /* 0x000000060e077291 */ /* 0x004fe4000f8e18ff */
[----:B------:R-:W-:Y:S01]  /*3660*/  UISETP.NE.AND UP0, UPT, UR16, URZ, UPT ;  /* 0x000000ff1000728c */ /* 0x000fe2000bf05270 */
[----:B----4-:R-:W-:Y:S10]  /*3670*/  @P2 BRA `(.L_x_65) ;  /* 0x00000000000c2947 */ /* 0x010ff40003800000 */
[----:B-1----:R-:W-:Y:S04]  /*3680*/  SHF.L.U32 R3, R8, 0x1f, RZ ;  /* 0x0000001f08037819 */ /* 0x002fe800000006ff */
[----:B------:R-:W1:Y:S02]  /*3690*/  SYNCS.PHASECHK.TRANS64.TRYWAIT P0, [UR7], R3 ;  /* 0x00000003ff0075a7 */ /* 0x000e640008001107 */
[----:B-1----:R-:W-:Y:S05]  /*36a0*/  @!P0 BRA `(.L_x_66) ;  /* 0x0000005800288947 */ /* 0x002fea0003800000 */
.L_x_65:
[----:B------:R-:W-:Y:S01]  /*36b0*/  UISETP.NE.AND UP1, UPT, UR15, 0x1, UPT ;  /* 0x000000010f00788c */ /* 0x000fe2000bf25270 */
[----:B------:R-:W-:Y:S01]  /*36c0*/  PLOP3.LUT P2, PT, PT, PT, PT, 0x80, 0x8 ;  /* 0x000000000008781c */ /* 0x000fe20003f4f070 */
[----:B------:R-:W-:Y:S02]  /*36d0*/  UIADD3 UR17, UPT, UPT, UR14, 0x1, URZ ;  /* 0x000000010e117890 */ /* 0x000fe4000fffe0ff */
[----:B------:R-:W-:Y:S02]  /*36e0*/  ULEA UR24, UR14, UR12, 0x9 ;  /* 0x0000000c0e187291 */ /* 0x000fe4000f8e48ff */
[----:B------:R-:W-:Y:S01]  /*36f0*/  UISETP.NE.AND UP2, UPT, UR17, 0xc, UPT ;  /* 0x0000000c1100788c */ /* 0x000fe2000bf45270 */
[----:B------:R-:W-:Y:S01]  /*3700*/  PLOP3.LUT P0, PT, PT, PT, UP1, 0x80, 0x8 ;  /* 0x000000000008781c */ /* 0x000fe20003f0f018 */
[----:B------:R-:W-:Y:S02]  /*3710*/  ULEA UR26, UR14, UR11, 0x9 ;  /* 0x0000000b0e1a7291 */ /* 0x000fe4000f8e48ff */
[----:B------:R-:W-:Y:S02]  /*3720*/  USEL UR13, URZ, 0x1, UP2 ;  /* 0x00000001ff0d7887 */ /* 0x000fe40009000000 */
[----:B------:R-:W-:Y:S02]  /*3730*/  USEL UR17, UR17, URZ, UP2 ;  /* 0x000000ff11117287 */ /* 0x000fe40009000000 */
[----:B------:R-:W-:Y:S02]  /*3740*/  UIADD3 UR30, UPT, UPT, UR24, 0x2, URZ ;  /* 0x00000002181e7890 */ /* 0x000fe4000fffe0ff */
[----:B------:R-:W-:Y:S01]  /*3750*/  @UP1 ULEA UR4, UR17, UR6, 0x3 ;  /* 0x0000000611041291 */ /* 0x000fe2000f8e18ff */
[----:B------:R-:W-:Y:S01]  /*3760*/  LOP3.LUT R8, R8, UR13, RZ, 0x3c, !PT ;  /* 0x0000000d08087c12 */ /* 0x000fe2000f8e3cff */
[----:B------:R-:W-:Y:S02]  /*3770*/  UIADD3 UR28, UPT, UPT, UR26, 0x2, URZ ;  /* 0x000000021a1c7890 */ /* 0x000fe4000fffe0ff */
[----:B------:R-:W-:Y:S01]  /*3780*/  UIADD3 UR7, UPT, UPT, UR7, 0x60, URZ ;  /* 0x0000006007077890 */ /* 0x000fe2000fffe0ff */
[----:B-1----:R-:W-:Y:S01]  /*3790*/  @P0 SHF.L.U32 R0, R8, 0x1f, RZ ;  /* 0x0000001f08000819 */ /* 0x002fe200000006ff */
[----:B------:R-:W-:Y:S01]  /*37a0*/  UMOV UR25, 0x80004020 ;  /* 0x8000402000197882 */ /* 0x000fe20000000000 */
[----:B------:R-:W-:Y:S01]  /*37b0*/  UMOV UR27, 0x80004020 ;  /* 0x80004020001b7882 */ /* 0x000fe20000000000 */
[----:B------:R-:W-:Y:S01]  /*37c0*/  UMOV UR31, 0x80004020 ;  /* 0x80004020001f7882 */ /* 0x000fe20000000000 */
[----:B------:R2:W4:Y:S01]  /*37d0*/  @P0 SYNCS.PHASECHK.TRANS64.TRYWAIT P2, [UR4], R0 ;  /* 0x00000000ff0005a7 */ /* 0x0005220008041104 */
[----:B------:R-:W-:Y:S01]  /*37e0*/  UIADD3 UR15, UPT, UPT, UR15, -0x1, URZ ;  /* 0xffffffff0f0f7890 */ /* 0x000fe2000fffe0ff */
[----:B------:R2:W-:Y:S01]  /*37f0*/  UTCIMMA gdesc[UR26], gdesc[UR24], tmem[UR9], tmem[UR22], idesc[UR23], UP4 ;  /* 0x00ff16181a0075ea */ /* 0x0005e2000a000109 */
[----:B------:R-:W-:Y:S01]  /*3800*/  UPLOP3.LUT UP4, UPT, UPT, UPT, UPT, 0x80, 0x8 ;  /* 0x000000000008789c */ /* 0x000fe20003f8f070 */
[----:B------:R-:W-:Y:S01]  /*3810*/  UMOV UR29, 0x80004020 ;  /* 0x80004020001d7882 */ /* 0x000fe20000000000 */
[----:B------:R-:W-:Y:S01]  /*3820*/  UMOV UR14, UR17 ;  /* 0x00000011000e7c82 */ /* 0x000fe20008000000 */
[----:B------:R2:W-:Y:S01]  /*3830*/  UTCIMMA gdesc[UR28], gdesc[UR30], tmem[UR9], tmem[UR20], idesc[UR21], UPT ;  /* 0x00ff141e1c0075ea */ /* 0x0005e2000b800109 */
[----:B------:R2:W-:Y:S01]  /*3840*/  UTCBAR [UR7], URZ ;  /* 0x000000ff070073e9 */ /* 0x0005e200080000ff */
[----:B------:R-:W-:Y:S06]  /*3850*/  BRA.U UP0, `(.L_x_67) ;  /* 0xfffffffd00787547 */ /* 0x000fec000b83ffff */
.L_x_64:
[----:B------:R-:W-:Y:S01]  /*3860*/  UIADD3 UR18, UPT, UPT, UR18, 0x1, URZ ;  /* 0x0000000112127890 */ /* 0x000fe2000fffe0ff */
[C---:B------:R-:W-:Y:S01]  /*3870*/  ISETP.NE.AND P0, PT, R10.reuse, 0x2, PT ;  /* 0x000000020a00780c */ /* 0x040fe20003f05270 */
[----:B------:R-:W-:Y:S02]  /*3880*/  UIADD3 UR8, UPT, UPT, UR8, 0x110, URZ ;  /* 0x0000011008087890 */ /* 0x000fe4000fffe0ff */
[----:B------:R-:W-:Y:S01]  /*3890*/  UISETP.NE.AND UP0, UPT, UR18, 0x4, UPT ;  /* 0x000000041200788c */ /* 0x000fe2000bf05270 */
[----:B-12---:R-:W-:Y:S02]  /*38a0*/  SEL R0, RZ, 0x1, P0 ;  /* 0x00000001ff007807 */ /* 0x006fe40000000000 */
[----:B------:R-:W-:Y:S01]  /*38b0*/  SEL R10, R10, RZ, P0 ;  /* 0x000000ff0a0a7207 */ /* 0x000fe20000000000 */
[----:B------:R-:W-:Y:S01]  /*38c0*/  USEL UR4, URZ, 0x1, UP0 ;  /* 0x00000001ff047887 */ /* 0x000fe20008000000 */
[----:B------:R-:W-:Y:S01]  /*38d0*/  LOP3.LUT R9, R9, R0, RZ, 0x3c, !PT ;  /* 0x0000000009097212 */ /* 0x000fe200078e3cff */
[----:B------:R-:W-:Y:S01]  /*38e0*/  USEL UR18, UR18, URZ, UP0 ;  /* 0x000000ff12127287 */ /* 0x000fe20008000000 */
[----:B------:R1:W-:Y:S03]  /*38f0*/  UTCBAR [UR8], URZ ;  /* 0x000000ff080073e9 */ /* 0x0003e600080000ff */
[----:B------:R-:W-:Y:S01]  /*3900*/  LOP3.LUT R11, R11, UR4, RZ, 0x3c, !PT ;  /* 0x000000040b0b7c12 */ /* 0x000fe2000f8e3cff */
[----:B------:R-:W-:Y:S07]  /*3910*/  @P1 BRA `(.L_x_68) ;  /* 0xfffffff800c81947 */ /* 0x000fee000383ffff */
[----:B------:R-:W2:Y:S01]  /*3920*/  S2UR UR4, SR_CgaCtaId ;  /* 0x00000000000479c3 */ /* 0x000ea20000008800 */
[----:B------:R-:W-:Y:S01]  /*3930*/  ELECT P0, URZ, PT ;  /* 0x0000000000ff782f */ /* 0x000fe20003800000 */
[----:B------:R-:W-:Y:S01]  /*3940*/  IMAD.MOV.U32 R0, RZ, RZ, 0x1 ;  /* 0x00000001ff007424 */ /* 0x000fe200078e00ff */
[----:B------:R-:W-:Y:S01]  /*3950*/  UIADD3 UR6, UPT, UPT, UR6, 0x130, URZ ;  /* 0x0000013006067890 */ /* 0x000fe2000fffe0ff */
[----:B------:R-:W-:Y:S01]  /*3960*/  SHF.L.U32 R3, R11, 0x1f, RZ ;  /* 0x0000001f0b037819 */ /* 0x000fe200000006ff */
[----:B------:R-:W-:-:S03]  /*3970*/  UMOV UR5, 0x40 ;  /* 0x0000004000057882 */ /* 0x000fc60000000000 */
[----:B------:R-:W-:Y:S01]  /*3980*/  UVIRTCOUNT.DEALLOC.SMPOOL 0x80 ;  /* 0x000000800000784c */ /* 0x000fe20000000000 */
[----:B--2---:R-:W-:Y:S02]  /*3990*/  ULEA UR4, UR4, UR5, 0x18 ;  /* 0x0000000504047291 */ /* 0x004fe4000f8ec0ff */
[----:B------:R-:W-:-:S07]  /*39a0*/  ULEA UR5, UR18, UR6, 0x3 ;  /* 0x0000000612057291 */ /* 0x000fce000f8e18ff */
[----:B------:R2:W-:Y:S02]  /*39b0*/  @P0 STS.U8 [UR4+0x1c], R0 ;  /* 0x00001c00ff000988 */ /* 0x0005e40008000004 */
[----:B------:R-:W3:Y:S02]  /*39c0*/  SYNCS.PHASECHK.TRANS64.TRYWAIT P0, [UR5], R3 ;  /* 0x00000003ff0075a7 */ /* 0x000ee40008001105 */
[----:B--23--:R-:W-:Y:S05]  /*39d0*/  @!P0 BRA `(.L_x_69) ;  /* 0x0000005400748947 */ /* 0x00cfea0003800000 */
.L_x_150:
[----:B------:R-:W-:-:S04]  /*39e0*/  UIADD3 UR7, UPT, UPT, UR18, 0x1, URZ ;  /* 0x0000000112077890 */ /* 0x000fc8000fffe0ff */
[----:B------:R-:W-:-:S04]  /*39f0*/  UISETP.NE.AND UP0, UPT, UR7, 0x4, UPT ;  /* 0x000000040700788c */ /* 0x000fc8000bf05270 */
[----:B-1----:R-:W-:Y:S02]  /*3a00*/  USEL UR8, URZ, 0x1, UP0 ;  /* 0x00000001ff087887 */ /* 0x002fe40008000000 */
[----:B------:R-:W-:-:S04]  /*3a10*/  USEL UR7, UR7, URZ, UP0 ;  /* 0x000000ff07077287 */ /* 0x000fc80008000000 */
[----:B------:R-:W-:Y:S01]  /*3a20*/  ULEA UR5, UR7, UR6, 0x3 ;  /* 0x0000000607057291 */ /* 0x000fe2000f8e18ff */
[----:B------:R-:W-:-:S04]  /*3a30*/  LOP3.LUT R2, R11, UR8, RZ, 0x3c, !PT ;  /* 0x000000080b027c12 */ /* 0x000fc8000f8e3cff */
[----:B--2---:R-:W-:-:S04]  /*3a40*/  SHF.L.U32 R3, R2, 0x1f, RZ ;  /* 0x0000001f02037819 */ /* 0x004fc800000006ff */
[----:B------:R-:W1:Y:S02]  /*3a50*/  SYNCS.PHASECHK.TRANS64.TRYWAIT P0, [UR5], R3 ;  /* 0x00000003ff0075a7 */ /* 0x000e640008001105 */
[----:B-1----:R-:W-:Y:S05]  /*3a60*/  @!P0 BRA `(.L_x_70) ;  /* 0x0000005400688947 */ /* 0x002fea0003800000 */
.L_x_152:
        /* <DEDUP_REMOVED lines=9> */
.L_x_154:
[----:B------:R-:W-:-:S04]  /*3b00*/  UIADD3 UR7, UPT, UPT, UR7, 0x1, URZ ;  /* 0x0000000107077890 */ /* 0x000fc8000fffe0ff */
[----:B------:R-:W-:-:S04]  /*3b10*/  UISETP.NE.AND UP0, UPT, UR7, 0x4, UPT ;  /* 0x000000040700788c */ /* 0x000fc8000bf05270 */
[----:B------:R-:W-:Y:S02]  /*3b20*/  USEL UR5, URZ, 0x1, UP0 ;  /* 0x00000001ff057887 */ /* 0x000fe40008000000 */
[----:B------:R-:W-:-:S04]  /*3b30*/  USEL UR7, UR7, URZ, UP0 ;  /* 0x000000ff07077287 */ /* 0x000fc80008000000 */
[----:B------:R-:W-:Y:S01]  /*3b40*/  ULEA UR7, UR7, UR6, 0x3 ;  /* 0x0000000607077291 */ /* 0x000fe2000f8e18ff */
[----:B-1----:R-:W-:-:S04]  /*3b50*/  LOP3.LUT R3, R2, UR5, RZ, 0x3c, !PT ;  /* 0x0000000502037c12 */ /* 0x002fc8000f8e3cff */
[----:B------:R-:W-:-:S04]  /*3b60*/  SHF.L.U32 R3, R3, 0x1f, RZ ;  /* 0x0000001f03037819 */ /* 0x000fc800000006ff */
[----:B------:R-:W1:Y:S02]  /*3b70*/  SYNCS.PHASECHK.TRANS64.TRYWAIT P0, [UR7], R3 ;  /* 0x00000003ff0075a7 */ /* 0x000e640008001107 */
[----:B-1----:R-:W-:Y:S05]  /*3b80*/  @!P0 BRA `(.L_x_72) ;  /* 0x0000005400508947 */ /* 0x002fea0003800000 */
.L_x_156:
[----:B------:R-:W-:Y:S01]  /*3b90*/  NOP ;  /* 0x0000000000007918 */ /* 0x000fe20000000000 */
[----:B-1----:R-:W1:Y:S01]  /*3ba0*/  LDS R0, [UR4+0x14] ;  /* 0x00001404ff007984 */ /* 0x002e620008000800 */
[----:B------:R-:W-:Y:S01]  /*3bb0*/  ULOP3.LUT UR6, UR19, 0xffff, URZ, 0xc0, !UPT ;  /* 0x0000ffff13067892 */ /* 0x000fe2000f8ec0ff */
[----:B------:R-:W-:Y:S01]  /*3bc0*/  UMOV UR8, 0xffff ;  /* 0x0000ffff00087882 */ /* 0x000fe20000000000 */
[----:B------:R-:W-:Y:S02]  /*3bd0*/  UMOV UR5, 0x1 ;  /* 0x0000000100057882 */ /* 0x000fe40000000000 */
[----:B------:R-:W-:-:S04]  /*3be0*/  USHF.R.U32.HI UR6, URZ, 0x5, UR6 ;  /* 0x00000005ff067899 */ /* 0x000fc80008011606 */
[----:B------:R-:W-:Y:S02]  /*3bf0*/  USHF.L.U32 UR8, UR8, UR6, URZ ;  /* 0x0000000608087299 */ /* 0x000fe400080006ff */
[----:B------:R-:W-:-:S04]  /*3c00*/  USHF.L.U32 UR5, UR5, UR6, URZ ;  /* 0x0000000605057299 */ /* 0x000fc800080006ff */
[----:B-1----:R-:W-:-:S04]  /*3c10*/  LOP3.LUT R0, R0, UR8, RZ, 0xc0, !PT ;  /* 0x0000000800007c12 */ /* 0x002fc8000f8ec0ff */
[----:B------:R-:W-:-:S13]  /*3c20*/  ISETP.NE.AND P0, PT, R0, UR8, PT ;  /* 0x0000000800007c0c */ /* 0x000fda000bf05270 */
[----:B------:R-:W-:Y:S05]  /*3c30*/  @P0 BRA `(.L_x_73) ;  /* 0x0000000000580947 */ /* 0x000fea0003800000 */
[----:B------:R-:W1:Y:S02]  /*3c40*/  LDS R0, [UR4+0x18] ;  /* 0x00001804ff007984 */ /* 0x000e640008000800 */
[----:B-1----:R-:W-:-:S04]  /*3c50*/  LOP3.LUT R0, R0, UR5, RZ, 0xc0, !PT ;  /* 0x0000000500007c12 */ /* 0x002fc8000f8ec0ff */
[----:B------:R-:W-:-:S13]  /*3c60*/  ISETP.NE.AND P0, PT, R0, UR5, PT ;  /* 0x0000000500007c0c */ /* 0x000fda000bf05270 */
[----:B------:R-:W-:Y:S05]  /*3c70*/  @P0 BRA `(.L_x_74) ;  /* 0x00000000003c0947 */ /* 0x000fea0003800000 */
[----:B------:R-:W1:Y:S01]  /*3c80*/  S2R R2, SR_LANEID ;  /* 0x0000000000027919 */ /* 0x000e620000000000 */
[----:B------:R-:W-:Y:S01]  /*3c90*/  ULOP3.LUT UR8, URZ, UR8, URZ, 0x33, !UPT ;  /* 0x00000008ff087292 */ /* 0x000fe2000f8e33ff */
[----:B------:R-:W-:Y:S01]  /*3ca0*/  LOP3.LUT R4, RZ, UR5, RZ, 0x33, !PT ;  /* 0x00000005ff047c12 */ /* 0x000fe2000f8e33ff */
[----:B------:R-:W-:Y:S02]  /*3cb0*/  VOTEU.ANY UR7, UPT, PT ;  /* 0x0000000000077886 */ /* 0x000fe400038e0100 */
[----:B------:R-:W-:Y:S01]  /*3cc0*/  UFLO.U32 UR7, UR7 ;  /* 0x00000007000772bd */ /* 0x000fe200080e0000 */
[----:B------:R-:W2:Y:S01]  /*3cd0*/  REDUX UR5, R4 ;  /* 0x00000000040573c4 */ /* 0x000ea20000000000 */
[----:B------:R-:W-:-:S06]  /*3ce0*/  IMAD.U32 R0, RZ, RZ, UR8 ;  /* 0x00000008ff007e24 */ /* 0x000fcc000f8e00ff */
[----:B------:R3:W-:Y:S01]  /*3cf0*/  UTCATOMSWS.AND URZ, UR8 ;  /* 0x0000000800ff79e3 */ /* 0x0007e20008000000 */
[----:B------:R-:W4:Y:S01]  /*3d00*/  REDUX UR6, R0 ;  /* 0x00000000000673c4 */ /* 0x000f220000000000 */
[----:B-1----:R-:W-:Y:S01]  /*3d10*/  ISETP.EQ.U32.AND P0, PT, R2, UR7, PT ;  /* 0x0000000702007c0c */ /* 0x002fe2000bf02070 */
[----:B--2---:R-:W-:Y:S01]  /*3d20*/  IMAD.U32 R2, RZ, RZ, UR5 ;  /* 0x00000005ff027e24 */ /* 0x004fe2000f8e00ff */
[----:B----4-:R-:W-:-:S11]  /*3d30*/  MOV R3, UR6 ;  /* 0x0000000600037c02 */ /* 0x010fd60008000f00 */
[----:B------:R3:W-:Y:S04]  /*3d40*/  @P0 ATOMS.AND RZ, [UR4+0x14], R3 ;  /* 0x00001403ffff098c */ /* 0x0007e8000a800004 */
[----:B------:R3:W-:Y:S01]  /*3d50*/  @P0 ATOMS.AND RZ, [UR4+0x18], R2 ;  /* 0x00001802ffff098c */ /* 0x0007e2000a800004 */
[----:B------:R-:W-:Y:S05]  /*3d60*/  BRA `(.L_x_75) ;  /* 0x0000000000147947 */ /* 0x000fea0003800000 */
.L_x_74:
[----:B------:R-:W-:Y:S02]  /*3d70*/  MOV R2, 0x3d90 ;  /* 0x00003d9000027802 */ /* 0x000fe40000000f00 */
[----:B----45:R-:W-:Y:S05]  /*3d80*/  CALL.REL.NOINC `($__internal_0_$__cuda_sm10x_tcgen05_guardrail_trap_col_being_dealloced_not_returned_by_alloc) ;  /* 0x0000005400ac7944 */ /* 0x030fea0003c00000 */
[----:B------:R-:W-:Y:S05]  /*3d90*/  BRA `(.L_x_75) ;  /* 0x0000000000087947 */ /* 0x000fea0003800000 */
.L_x_73:
[----:B------:R-:W-:Y:S02]  /*3da0*/  MOV R2, 0x3dc0 ;  /* 0x00003dc000027802 */ /* 0x000fe40000000f00 */
[----:B----45:R-:W-:Y:S05]  /*3db0*/  CALL.REL.NOINC `($__internal_2_$__cuda_sm10x_tcgen05_guardrail_trap_unallocated_columns_being_dealloced) ;  /* 0x0000005400b87944 */ /* 0x030fea0003c00000 */
.L_x_75:
[----:B------:R-:W-:Y:S01]  /*3dc0*/  NOP ;  /* 0x0000000000007918 */ /* 0x000fe20000000000 */
[----:B---3--:R-:W-:Y:S05]  /*3dd0*/  EXIT ;  /* 0x000000000000794d */ /* 0x008fea0003800000 */
.L_x_57:
[----:B------:R-:W-:-:S09]  /*3de0*/  UISETP.NE.OR UP2, UPT, UR8, 0x3, !UP2 ;  /* 0x000000030800788c */ /* 0x000fd2000d745670 */
[----:B------:R-:W-:Y:S05]  /*3df0*/  BRA.U UP2, `(.L_x_76) ;  /* 0x0000000d02407547 */ /* 0x000fea000b800000 */
[----:B------:R-:W1:Y:S01]  /*3e00*/  LDC R0, c[0x0][0xb30] ;  /* 0x0002cc00ff007b82 */ /* 0x000e620000000800 */
[----:B------:R-:W2:Y:S01]  /*3e10*/  LDCU.64 UR8, c[0x0][0x888] ;  /* 0x00011100ff0877ac */ /* 0x000ea20008000a00 */
[----:B------:R-:W-:Y:S02]  /*3e20*/  HFMA2 R29, -RZ, RZ, 0, 0 ;  /* 0x00000000ff1d7431 */ /* 0x000fe400000001ff */
[----:B------:R-:W-:Y:S01]  /*3e30*/  IMAD.MOV.U32 R31, RZ, RZ, 0x1 ;  /* 0x00000001ff1f7424 */ /* 0x000fe200078e00ff */
[----:B------:R-:W-:Y:S01]  /*3e40*/  MOV R23, 0x2000 ;  /* 0x0000200000177802 */ /* 0x000fe20000000f00 */
[----:B------:R-:W4:Y:S01]  /*3e50*/  LDCU.64 UR4, c[0x0][0x890] ;  /* 0x00011200ff0477ac */ /* 0x000f220008000a00 */
[----:B------:R-:W-:Y:S01]  /*3e60*/  IMAD.MOV.U32 R30, RZ, RZ, RZ ;  /* 0x000000ffff1e7224 */ /* 0x000fe200078e00ff */
[----:B------:R-:W3:Y:S01]  /*3e70*/  LDC R19, c[0x0][0x370] ;  /* 0x0000dc00ff137b82 */ /* 0x000ee20000000800 */
[----:B------:R-:W-:Y:S01]  /*3e80*/  UMOV UR7, 0x400 ;  /* 0x0000040000077882 */ /* 0x000fe20000000000 */
[----:B------:R-:W-:-:S02]  /*3e90*/  UPLOP3.LUT UP1, UPT, UPT, UPT, UPT, 0x40, 0x4 ;  /* 0x000000000004789c */ /* 0x000fc40003f2e870 */
[----:B------:R-:W-:-:S04]  /*3ea0*/  ULEA UR7, UR37, UR7, 0x18 ;  /* 0x0000000725077291 */ /* 0x000fc8000f8ec0ff */
[----:B------:R-:W3:Y:S01]  /*3eb0*/  LDC R2, c[0x0][0xb0c] ;  /* 0x0002c300ff027b82 */ /* 0x000ee20000000800 */
[----:B------:R-:W-:Y:S02]  /*3ec0*/  UIADD3 UR13, UPT, UPT, UR7, 0xc8, URZ ;  /* 0x000000c8070d7890 */ /* 0x000fe4000fffe0ff */
[----:B--2---:R-:W-:Y:S02]  /*3ed0*/  UISETP.NE.U32.AND UP2, UPT, UR8, URZ, UPT ;  /* 0x000000ff0800728c */ /* 0x004fe4000bf45070 */
[----:B------:R-:W-:Y:S02]  /*3ee0*/  UIADD3 UR17, UPT, UPT, UR7, 0xc0, URZ ;  /* 0x000000c007117890 */ /* 0x000fe4000fffe0ff */
[----:B----4-:R-:W-:Y:S01]  /*3ef0*/  UISETP.NE.U32.AND UP3, UPT, UR4, URZ, UPT ;  /* 0x000000ff0400728c */ /* 0x010fe2000bf65070 */
[----:B------:R-:W2:Y:S01]  /*3f00*/  LDC R18, c[0x0][0xb20] ;  /* 0x0002c800ff127b82 */ /* 0x000ea20000000800 */
[----:B-1----:R-:W-:Y:S01]  /*3f10*/  ISETP.NE.AND P1, PT, R0, 0x1, PT ;  /* 0x000000010000780c */ /* 0x002fe20003f25270 */
[----:B------:R-:W-:-:S02]  /*3f20*/  UISETP.NE.AND.EX UP2, UPT, UR9, URZ, UPT, UP2 ;  /* 0x000000ff0900728c */ /* 0x000fc4000bf45320 */
[----:B------:R-:W-:Y:S02]  /*3f30*/  UPRMT UR13, UR37, 0x654, UR13 ;  /* 0x00000654250d7896 */ /* 0x000fe4000800000d */
[----:B------:R-:W-:Y:S02]  /*3f40*/  UISETP.NE.AND.EX UP3, UPT, UR5, URZ, UPT, UP3 ;  /* 0x000000ff0500728c */ /* 0x000fe4000bf65330 */
[----:B------:R-:W1:Y:S08]  /*3f50*/  LDC.64 R32, c[0x0][0x348] ;  /* 0x0000d200ff207b82 */ /* 0x000e700000000a00 */
[----:B------:R-:W4:Y:S08]  /*3f60*/  LDC.64 R16, c[0x0][0xb10] ;  /* 0x0002c400ff107b82 */ /* 0x000f300000000a00 */
[----:B------:R-:W1:Y:S08]  /*3f70*/  LDC.64 R6, c[0x0][0xb18] ;  /* 0x0002c600ff067b82 */ /* 0x000e700000000a00 */
[----:B------:R-:W1:Y:S08]  /*3f80*/  LDC.64 R4, c[0x0][0xb28] ;  /* 0x0002ca00ff047b82 */ /* 0x000e700000000a00 */
[----:B--23--:R-:W1:Y:S02]  /*3f90*/  LDC R22, c[0x0][0x374] ;  /* 0x0000dd00ff167b82 */ /* 0x00ce640000000800 */
.L_x_85:
[C---:B------:R-:W-:Y:S02]  /*3fa0*/  LEA R0, R30.reuse, UR7, 0x3 ;  /* 0x000000071e007c11 */ /* 0x040fe4000f8e18ff */
[----:B------:R-:W-:Y:S02]  /*3fb0*/  SHF.L.U32 R3, R29, 0x1f, RZ ;  /* 0x0000001f1d037819 */ /* 0x000fe400000006ff */
[----:B------:R-:W-:Y:S02]  /*3fc0*/  LEA R24, R30, UR7, 0x4 ;  /* 0x000000071e187c11 */ /* 0x000fe4000f8e20ff */
[----:B--2---:R-:W2:Y:S02]  /*3fd0*/  SYNCS.PHASECHK.TRANS64.TRYWAIT P0, [R0+URZ+0xf0], R3 ;  /* 0x0000f003000075a7 */ /* 0x004ea400080011ff */
[----:B--2---:R-:W-:Y:S05]  /*3fe0*/  @!P0 BRA `(.L_x_77) ;  /* 0x0000005000508947 */ /* 0x004fea0003800000 */
.L_x_157:
[----:B------:R-:W-:Y:S01]  /*3ff0*/  ISETP.GE.AND P0, PT, R72, 0x1, PT ;  /* 0x000000014800780c */ /* 0x000fe20003f06270 */
[----:B------:R-:W3:Y:S01]  /*4000*/  LDS.128 R24, [R24+0x180] ;  /* 0x0001800018187984 */ /* 0x000ee20000000c00 */
[----:B--2---:R-:W-:Y:S01]  /*4010*/  VIADD R0, R0, 0x100 ;  /* 0x0000010000007836 */ /* 0x004fe20000000000 */
[----:B------:R-:W-:Y:S01]  /*4020*/  @!PT LDS RZ, [RZ] ;  /* 0x00000000fffff984 */ /* 0x000fe20000000800 */
[----:B------:R-:W-:Y:S01]  /*4030*/  @!PT LDS RZ, [RZ] ;  /* 0x00000000fffff984 */ /* 0x000fe20000000800 */
[----:B------:R-:W-:Y:S01]  /*4040*/  @!PT LDS RZ, [RZ] ;  /* 0x00000000fffff984 */ /* 0x000fe20000000800 */
[----:B------:R-:W-:Y:S01]  /*4050*/  @!PT LDS RZ, [RZ] ;  /* 0x00000000fffff984 */ /* 0x000fe20000000800 */
[----:B------:R2:W-:Y:S06]  /*4060*/  MEMBAR.ALL.CTA ;  /* 0x0000000000007992 */ /* 0x0005ec0000008000 */
[----:B--2---:R-:W2:Y:S01]  /*4070*/  FENCE.VIEW.ASYNC.S ;  /* 0x00000000000073c6 */ /* 0x004ea20000000000 */
[----:B------:R-:W-:Y:S04]  /*4080*/  PRMT R0, RZ, 0x654, R0 ;  /* 0x00000654ff007816 */ /* 0x000fe80000000000 */
[----:B--2---:R2:W-:Y:S01]  /*4090*/  SYNCS.ARRIVE.TRANS64.RED.A1T0 RZ, [R0+URZ], RZ ;  /* 0x000000ff00ff79a7 */ /* 0x0045e200081004ff */
[----:B---3--:R-:W-:Y:S11]  /*40a0*/  LOP3.LUT P3, RZ, R26, 0x1, RZ, 0xc0, !PT ;  /* 0x000000011aff7812 */ /* 0x008ff6000786c0ff */
[----:B------:R-:W-:Y:S02]  /*40b0*/  @!UPT UIADD3 URZ, UPT, UPT, URZ, URZ, URZ ;  /* 0x000000fffffff290 */ /* 0x000fe4000fffe0ff */
[----:B------:R-:W-:Y:S02]  /*40c0*/  @P3 MOV R13, R24 ;  /* 0x00000018000d3202 */ /* 0x000fe40000000f00 */
[----:B------:R-:W-:Y:S01]  /*40d0*/  @P3 LOP3.LUT R8, R25, 0xffff, RZ, 0xc0, !PT ;  /* 0x0000ffff19083812 */ /* 0x000fe200078ec0ff */
[----:B--2---:R-:W-:Y:S06]  /*40e0*/  @!P0 BRA `(.L_x_78) ;  /* 0x0000000000a48947 */ /* 0x004fec0003800000 */
[----:B-1----:R-:W-:Y:S01]  /*40f0*/  IMAD.HI.U32 R35, R22, R7, RZ ;  /* 0x0000000716237227 */ /* 0x002fe200078e00ff */
[----:B------:R-:W-:Y:S02]  /*4100*/  ISETP.NE.AND P0, PT, R6, 0x1, PT ;  /* 0x000000010600780c */ /* 0x000fe40003f05270 */
[----:B------:R-:W-:Y:S01]  /*4110*/  ISETP.NE.AND P2, PT, R72, 0x1, PT ;  /* 0x000000014800780c */ /* 0x000fe20003f45270 */
[----:B----4-:R-:W-:Y:S01]  /*4120*/  IMAD.HI.U32 R34, R19, R16, RZ ;  /* 0x0000001013227227 */ /* 0x010fe200078e00ff */
[----:B------:R-:W-:Y:S02]  /*4130*/  SHF.R.U32.HI R35, RZ, R18, R35 ;  /* 0x00000012ff237219 */ /* 0x000fe40000011623 */
[----:B------:R-:W-:Y:S01]  /*4140*/  ISETP.NE.AND P4, PT, R2, 0x1, PT ;  /* 0x000000010200780c */ /* 0x000fe20003f85270 */
[----:B------:R-:W-:Y:S01]  /*4150*/  IMAD.HI.U32 R36, R13, R16, RZ ;  /* 0x000000100d247227 */ /* 0x000fe200078e00ff */
[----:B------:R-:W-:Y:S02]  /*4160*/  SHF.R.U32.HI R34, RZ, R17, R34 ;  /* 0x00000011ff227219 */ /* 0x000fe40000011622 */
[----:B------:R-:W-:Y:S01]  /*4170*/  SEL R3, R22, R35, !P0 ;  /* 0x0000002316037207 */ /* 0x000fe20004000000 */
[C---:B------:R-:W-:Y:S01]  /*4180*/  IMAD.HI.U32 R35, R8.reuse, R7, RZ ;  /* 0x0000000708237227 */ /* 0x040fe200078e00ff */
[----:B------:R-:W-:Y:S02]  /*4190*/  SEL R11, R19, R34, !P4 ;  /* 0x00000022130b7207 */ /* 0x000fe40006000000 */
[----:B------:R-:W-:Y:S01]  /*41a0*/  SHF.R.U32.HI R36, RZ, R17, R36 ;  /* 0x00000011ff247219 */ /* 0x000fe20000011624 */
[----:B------:R-:W-:Y:S01]  /*41b0*/  IMAD.HI.U32 R38, R3, R4, RZ ;  /* 0x0000000403267227 */ /* 0x000fe200078e00ff */
[----:B------:R-:W-:Y:S03]  /*41c0*/  SHF.R.U32.HI R35, RZ, R18, R35 ;  /* 0x00000012ff237219 */ /* 0x000fe60000011623 */
[----:B------:R-:W-:Y:S01]  /*41d0*/  IMAD.HI.U32 R34, R11, R4, RZ ;  /* 0x000000040b227227 */ /* 0x000fe200078e00ff */
[----:B------:R-:W-:Y:S02]  /*41e0*/  @P2 SHF.R.U32.HI R3, RZ, R5, R38 ;  /* 0x00000005ff032219 */ /* 0x000fe40000011626 */
[----:B------:R-:W-:Y:S02]  /*41f0*/  SEL R9, R8, R35, !P0 ;  /* 0x0000002308097207 */ /* 0x000fe40004000000 */
[----:B------:R-:W-:Y:S01]  /*4200*/  @P2 SHF.R.U32.HI R11, RZ, R5, R34 ;  /* 0x00000005ff0b2219 */ /* 0x000fe20000011622 */
[C---:B------:R-:W-:Y:S01]  /*4210*/  IMAD R10, R72.reuse, R3, RZ ;  /* 0x00000003480a7224 */ /* 0x040fe200078e02ff */
[----:B------:R-:W-:Y:S01]  /*4220*/  SEL R3, R13, R36, !P4 ;  /* 0x000000240d037207 */ /* 0x000fe20006000000 */
[C---:B------:R-:W-:Y:S03]  /*4230*/  IMAD.HI.U32 R14, R9.reuse, R4, RZ ;  /* 0x00000004090e7227 */ /* 0x040fe600078e00ff */
[----:B------:R-:W-:Y:S01]  /*4240*/  ISETP.GE.AND P0, PT, R9, R10, PT ;  /* 0x0000000a0900720c */ /* 0x000fe20003f06270 */
[C---:B------:R-:W-:Y:S01]  /*4250*/  IMAD R12, R72.reuse, R11, RZ ;  /* 0x0000000b480c7224 */ /* 0x040fe200078e02ff */
[-C--:B------:R-:W-:Y:S04]  /*4260*/  SHF.R.U32.HI R14, RZ, R5.reuse, R14 ;  /* 0x00000005ff0e7219 */ /* 0x080fe8000001160e */
[----:B------:R-:W-:Y:S02]  /*4270*/  ISETP.GE.OR P0, PT, R3, R12, P0 ;  /* 0x0000000c0300720c */ /* 0x000fe40000706670 */
[----:B------:R-:W-:Y:S05]  /*4280*/  SEL R15, R9, R14, !P2 ;  /* 0x0000000e090f7207 */ /* 0x000fea0005000000 */
[----:B------:R-:W-:Y:S04]  /*4290*/  IMAD.MOV R14, RZ, RZ, -R15 ;  /* 0x000000ffff0e7224 */ /* 0x000fe800078e0a0f */
[----:B------:R-:W-:Y:S02]  /*42a0*/  IMAD R14, R72, R14, R9 ;  /* 0x0000000e480e7224 */ /* 0x000fe400078e0209 */
[C---:B------:R-:W-:Y:S05]  /*42b0*/  @!P0 IMAD.HI.U32 R10, R3.reuse, R4, RZ ;  /* 0x00000004030a8227 */ /* 0x040fea00078e00ff */
[----:B------:R-:W-:Y:S04]  /*42c0*/  @!P0 SHF.R.U32.HI R10, RZ, R5, R10 ;  /* 0x00000005ff0a8219 */ /* 0x000fe8000001160a */
[----:B------:R-:W-:Y:S01]  /*42d0*/  @!P0 SEL R0, R3, R10, !P2 ;  /* 0x0000000a03008207 */ /* 0x000fe20005000000 */
[----:B------:R-:W-:Y:S03]  /*42e0*/  IMAD.MOV R10, RZ, RZ, -R3 ;  /* 0x000000ffff0a7224 */ /* 0x000fe600078e0a03 */
[----:B------:R-:W-:Y:S01]  /*42f0*/  @!P0 IADD3 R15, PT, PT, R15, -R0, RZ ;  /* 0x800000000f0f8210 */ /* 0x000fe20007ffe0ff */
[----:B------:R-:W-:Y:S01]  /*4300*/  @!P0 IMAD R0, R11, R14, R0 ;  /* 0x0000000e0b008224 */ /* 0x000fe200078e0200 */
[----:B------:R-:W-:Y:S01]  /*4310*/  IADD3 R11, PT, PT, -R9, RZ, RZ ;  /* 0x000000ff090b7210 */ /* 0x000fe20007ffe1ff */
[----:B------:R-:W-:Y:S02]  /*4320*/  IMAD R13, R2, R10, R13 ;  /* 0x0000000a020d7224 */ /* 0x000fe400078e020d */
[----:B------:R-:W-:Y:S02]  /*4330*/  @!P0 IMAD R9, R15, R72, R3 ;  /* 0x000000480f098224 */ /* 0x000fe400078e0203 */
[----:B------:R-:W-:Y:S02]  /*4340*/  @!P0 IMAD.MOV.U32 R3, RZ, RZ, R0 ;  /* 0x000000ffff038224 */ /* 0x000fe400078e0000 */
[----:B------:R-:W-:Y:S02]  /*4350*/  IMAD R8, R6, R11, R8 ;  /* 0x0000000b06087224 */ /* 0x000fe400078e0208 */
[----:B------:R-:W-:Y:S02]  /*4360*/  IMAD R13, R3, R2, R13 ;  /* 0x00000002030d7224 */ /* 0x000fe400078e020d */
[----:B------:R-:W-:Y:S02]  /*4370*/  IMAD R8, R9, R6, R8 ;  /* 0x0000000609087224 */ /* 0x000fe400078e0208 */
.L_x_78:
[----:B------:R-:W-:Y:S05]  /*4380*/  BRA.U UP1, `(.L_x_79) ;  /* 0x0000000101107547 */ /* 0x000fea000b800000 */
[----:B------:R-:W-:Y:S04]  /*4390*/  MOV R0, UR6 ;  /* 0x0000000600007c02 */ /* 0x000fe80008000f00 */
[----:B------:R-:W-:Y:S04]  /*43a0*/  SHF.L.U32 R3, R0, 0x1f, RZ ;  /* 0x0000001f00037819 */ /* 0x000fe800000006ff */
[----:B------:R-:W2:Y:S02]  /*43b0*/  SYNCS.PHASECHK.TRANS64.TRYWAIT P0, [UR7+0xe8], R3 ;  /* 0x0000e803ff0075a7 */ /* 0x000ea40008001107 */
[----:B--2---:R-:W-:Y:S05]  /*43c0*/  @!P0 BRA `(.L_x_80) ;  /* 0x0000004c006c8947 */ /* 0x004fea0003800000 */
.L_x_79:
[----:B------:R-:W-:Y:S02]  /*43d0*/  R2UR UR19, R21 ;  /* 0x00000000151372ca */ /* 0x000fe400000e0000 */
[----:B------:R-:W-:Y:S02]  /*43e0*/  R2UR UR18, R20 ;  /* 0x00000000141272ca */ /* 0x000fe400000e0000 */
[----:B------:R-:W-:Y:S02]  /*43f0*/  ISETP.NE.U32.AND P2, PT, RZ, UR4, PT ;  /* 0x00000004ff007c0c */ /* 0x000fe4000bf45070 */
[----:B------:R-:W-:Y:S02]  /*4400*/  SHF.L.U32 R12, R31, 0x1f, RZ ;  /* 0x0000001f1f0c7819 */ /* 0x000fe400000006ff */
[----:B------:R-:W-:Y:S05]  /*4410*/  ISETP.NE.AND.EX P2, PT, RZ, UR5, PT, P2 ;  /* 0x00000005ff007c0c */ /* 0x000fea000bf45320 */
[----:B------:R-:W-:Y:S02]  /*4420*/  USHF.L.U32 UR19, UR19, 0x7, URZ ;  /* 0x0000000713137899 */ /* 0x000fe400080006ff */
[----:B------:R-:W-:Y:S01]  /*4430*/  USHF.L.U32 UR18, UR18, 0x7, URZ ;  /* 0x0000000712127899 */ /* 0x000fe200080006ff */
[----:B------:R-:W-:Y:S11]  /*4440*/  BRA.U !UP3, `(.L_x_81) ;  /* 0x000000010b347547 */ /* 0x000ff6000b800000 */
[----:B------:R-:W-:Y:S01]  /*4450*/  UPLOP3.LUT UP0, UPT, UPT, UPT, UP2, 0x80, 0x8 ;  /* 0x000000000008789c */ /* 0x000fe20003f0f020 */
[----:B--2---:R-:W-:Y:S02]  /*4460*/  HFMA2 R0, -RZ, RZ, 0, 5.9604644775390625e-08 ;  /* 0x00000001ff007431 */ /* 0x004fe400000001ff */
[----:B------:R-:W-:Y:S03]  /*4470*/  IMAD.MOV.U32 R151, RZ, RZ, 0x1 ;  /* 0x00000001ff977424 */ /* 0x000fe600078e00ff */
[----:B------:R-:W-:Y:S05]  /*4480*/  PLOP3.LUT P0, PT, PT, PT, UP0, 0x80, 0x8 ;  /* 0x000000000008781c */ /* 0x000fea0003f0f008 */
[----:B------:R-:W2:Y:S01]  /*4490*/  @UP0 LDCU.64 UR10, c[0x0][0x888] ;  /* 0x00011100ff0a07ac */ /* 0x000ea20008000a00 */
[----:B------:R-:W-:Y:S07]  /*44a0*/  @UP0 UIMAD UR8, UR36, UR4, URZ ;  /* 0x00000004240802a4 */ /* 0x000fee000f8e02ff */
[----:B------:R-:W-:Y:S01]  /*44b0*/  @!P0 PRMT R151, R0, 0x7610, R151 ;  /* 0x0000761000978816 */ /* 0x000fe20000000097 */
[----:B--2---:R-:W-:Y:S03]  /*44c0*/  @UP0 UIMAD.WIDE UR10, UR8, 0x4, UR10 ;  /* 0x00000004080a08a5 */ /* 0x004fe6000f8e020a */
[----:B------:R-:W2:Y:S03]  /*44d0*/  @!UP0 LDCU UR8, c[0x0][0x880] ;  /* 0x00011000ff0887ac */ /* 0x000ea60008000800 */
[----:B------:R-:W-:Y:S01]  /*44e0*/  IMAD.U32 R10, RZ, RZ, UR10 ;  /* 0x0000000aff0a7e24 */ /* 0x000fe2000f8e00ff */
[----:B------:R-:W-:Y:S05]  /*44f0*/  MOV R11, UR11 ;  /* 0x0000000b000b7c02 */ /* 0x000fea0008000f00 */
[----:B-----5:R3:W5:Y:S02]  /*4500*/  @P0 LDG.E R82, desc[UR46][R10.64] ;  /* 0x0000002e0a520981 */ /* 0x020764000c1e1900 */
[----:B--23--:R-:W-:Y:S07]  /*4510*/  @!P0 IMAD.U32 R82, RZ, RZ, UR8 ;  /* 0x00000008ff528e24 */ /* 0x00cfee000f8e00ff */
.L_x_81:
[----:B-----5:R-:W-:Y:S01]  /*4520*/  @!P2 ISETP.EQ.AND P0, PT, R82, RZ, PT ;  /* 0x000000ff5200a20c */ /* 0x020fe20003f02270 */
[----:B------:R-:W-:Y:S01]  /*4530*/  @!UPT UIADD3 URZ, UPT, UPT, URZ, URZ, URZ ;  /* 0x000000fffffff290 */ /* 0x000fe2000fffe0ff */
[----:B------:R-:W-:Y:S11]  /*4540*/  @!P2 BRA `(.L_x_82) ;  /* 0x000000000014a947 */ /* 0x000ff60003800000 */
[----:B------:R-:W-:Y:S02]  /*4550*/  LOP3.LUT P2, RZ, R151, 0xff, RZ, 0xc0, !PT ;  /* 0x000000ff97ff7812 */ /* 0x000fe4000784c0ff */
[----:B------:R-:W-:Y:S04]  /*4560*/  PLOP3.LUT P0, PT, PT, PT, UP0, 0x80, 0x8 ;  /* 0x000000000008781c */ /* 0x000fe80003f0f008 */
[----:B------:R-:W-:Y:S07]  /*4570*/  PLOP3.LUT P0, PT, P0, PT, PT, 0x8, 0x80 ;  /* 0x000000000080781c */ /* 0x000fee000070e170 */
[----:B------:R-:W-:Y:S11]  /*4580*/  @P2 ISETP.EQ.AND P0, PT, R82, RZ, PT ;  /* 0x000000ff5200220c */ /* 0x000ff60003f02270 */
[----:B------:R-:W-:Y:S02]  /*4590*/  @!UPT UIADD3 URZ, UPT, UPT, URZ, URZ, URZ ;  /* 0x000000fffffff290 */ /* 0x000fe4000fffe0ff */
.L_x_82:
[----:B------:R-:W3:Y:S01]  /*45a0*/  SYNCS.PHASECHK.TRANS64.TRYWAIT P2, [UR7+0xd0], R12 ;  /* 0x0000d00cff0075a7 */ /* 0x000ee20008041107 */
[----:B------:R-:W-:Y:S04]  /*45b0*/  ELECT P4, URZ, PT ;  /* 0x0000000000ff782f */ /* 0x000fe80003880000 */
[----:B------:R-:W-:Y:S11]  /*45c0*/  PLOP3.LUT P4, PT, P0, P4, PT, 0xf2, 0x2f ;  /* 0x00000000002f781c */ /* 0x000ff60000789e72 */
[----:B------:R-:W-:Y:S02]  /*45d0*/  @!UPT UIADD3 URZ, UPT, UPT, URZ, URZ, URZ ;  /* 0x000000fffffff290 */ /* 0x000fe4000fffe0ff */
[----:B-1----:R-:W-:Y:S05]  /*45e0*/  @!P4 IADD3 R21, P0, PT, R32, 0x580, RZ ;  /* 0x000005802015c810 */ /* 0x002fea0007f1e0ff */
[----:B------:R-:W-:Y:S01]  /*45f0*/  @!P4 IMAD.X R20, RZ, RZ, R33, P0 ;  /* 0x000000ffff14c224 */ /* 0x000fe200000e0621 */
[----:B---3--:R-:W-:Y:S07]  /*4600*/  @!P2 BRA `(.L_x_83) ;  /* 0x0000004800f4a947 */ /* 0x008fee0003800000 */
.L_x_160:
[----:B------:R-:W3:Y:S01]  /*4610*/  LDC.64 R14, c[0x0][0xb10] ;  /* 0x0002c400ff0e7b82 */ /* 0x000ee20000000a00 */
[----:B------:R-:W-:Y:S01]  /*4620*/  @!P4 R2UR UR8, R20 ;  /* 0x000000001408c2ca */ /* 0x000fe200000e0000 */
[----:B------:R-:W-:Y:S01]  /*4630*/  VOTEU.ALL UP1, P4 ;  /* 0x0000000000ff7886 */ /* 0x000fe20002020000 */
[----:B------:R-:W-:Y:S01]  /*4640*/  @!P4 R2UR UR9, R21 ;  /* 0x000000001509c2ca */ /* 0x000fe200000e0000 */
[----:B------:R-:W-:Y:S01]  /*4650*/  UMOV UR10, 0x0 ;  /* 0x00000000000a7882 */ /* 0x000fe20000000000 */
[----:B------:R-:W-:Y:S03]  /*4660*/  UMOV UR11, 0x10000000 ;  /* 0x10000000000b7882 */ /* 0x000fe60000000000 */
[----:B------:R-:W5:Y:S01]  /*4670*/  LDC.64 R10, c[0x0][0xb18] ;  /* 0x0002c600ff0a7b82 */ /* 0x000f620000000a00 */
[----:B------:R-:W-:Y:S01]  /*4680*/  @!UP1 UIADD3 UR16, UPT, UPT, UR7, 0x200, URZ ;  /* 0x0000020007109890 */ /* 0x000fe2000fffe0ff */
[----:B------:R-:W-:Y:S01]  /*4690*/  @P3 SHF.R.U32.HI R28, RZ, 0x10, R25 ;  /* 0x00000010ff1c3819 */ /* 0x000fe20000011619 */
[----:B------:R-:W-:Y:S01]  /*46a0*/  VOTEU.ALL UP1, P4 ;  /* 0x0000000000ff7886 */ /* 0x000fe20002020000 */
[----:B------:R-:W-:Y:S01]  /*46b0*/  UMOV UR20, UR36 ;  /* 0x0000002400147c82 */ /* 0x000fe20008000000 */
[----:B------:R-:W-:Y:S03]  /*46c0*/  VIADD R30, R30, 0x1 ;  /* 0x000000011e1e7836 */ /* 0x000fe60000000000 */
[----:B--2---:R-:W2:Y:S01]  /*46d0*/  @!P1 LDC R0, c[0x0][0xb20] ;  /* 0x0002c800ff009b82 */ /* 0x004ea20000000800 */
[----:B------:R-:W-:Y:S01]  /*46e0*/  IMAD.U32 R21, RZ, RZ, UR8 ;  /* 0x00000008ff157e24 */ /* 0x000fe2000f8e00ff */
[----:B------:R-:W-:Y:S06]  /*46f0*/  UPRMT UR8, UR37, 0x654, UR17 ;  /* 0x0000065425087896 */ /* 0x000fec0008000011 */
[----:B-1----:R-:W1:Y:S01]  /*4700*/  @!P1 LDC R3, c[0x0][0xb0c] ;  /* 0x0002c300ff039b82 */ /* 0x002e620000000800 */
[----:B------:R-:W-:Y:S01]  /*4710*/  IMAD.U32 R20, RZ, RZ, UR9 ;  /* 0x00000009ff147e24 */ /* 0x000fe2000f8e00ff */
[----:B------:R-:W-:Y:S04]  /*4720*/  @!P4 R2UR UR15, R21 ;  /* 0x00000000150fc2ca */ /* 0x000fe800000e0000 */
[----:B------:R-:W-:Y:S01]  /*4730*/  @!P4 R2UR UR14, R20 ;  /* 0x00000000140ec2ca */ /* 0x000fe200000e0000 */
[----:B------:R-:W-:Y:S11]  /*4740*/  @!P4 IMAD.MOV.U32 R20, RZ, RZ, 0x2000 ;  /* 0x00002000ff14c424 */ /* 0x000ff600078e00ff */
[----:B------:R-:W-:Y:S01]  /*4750*/  @!UPT UIADD3 URZ, UPT, UPT, URZ, URZ, URZ ;  /* 0x000000fffffff290 */ /* 0x000fe2000fffe0ff */
[----:B------:R1:W-:Y:S01]  /*4760*/  @!UP1 UTMALDG.3D [UR16], [UR14], desc[UR10] ;  /* 0x00000a100e0095b4 */ /* 0x0003e20008011000 */
[----:B------:R1:W-:Y:S02]  /*4770*/  @!P4 SYNCS.ARRIVE.TRANS64.RED.A0TR RZ, [UR7+0xc0], R20 ;  /* 0x0000c014ffffc9a7 */ /* 0x0003e40008300407 */
[----:B-1----:R-:W-:Y:S01]  /*4780*/  @!P1 ISETP.NE.AND P2, PT, R3, 0x1, PT ;  /* 0x000000010300980c */ /* 0x002fe20003f45270 */
[C---:B---3--:R-:W-:Y:S01]  /*4790*/  @!P1 IMAD.HI.U32 R14, R13.reuse, R14, RZ ;  /* 0x0000000e0d0e9227 */ /* 0x048fe200078e00ff */
[----:B-----5:R-:W-:Y:S03]  /*47a0*/  @!P1 ISETP.NE.AND P0, PT, R10, 0x1, PT ;  /* 0x000000010a00980c */ /* 0x020fe60003f05270 */
[C---:B------:R-:W-:Y:S01]  /*47b0*/  @!P1 IMAD.HI.U32 R11, R8.reuse, R11, RZ ;  /* 0x0000000b080b9227 */ /* 0x040fe200078e00ff */
[----:B------:R-:W-:Y:S04]  /*47c0*/  @!P1 SHF.R.U32.HI R14, RZ, R15, R14 ;  /* 0x0000000fff0e9219 */ /* 0x000fe8000001160e */
[----:B--2---:R-:W-:Y:S01]  /*47d0*/  @!P1 SHF.R.U32.HI R9, RZ, R0, R11 ;  /* 0x00000000ff099219 */ /* 0x004fe2000001160b */
[----:B------:R-:W-:Y:S01]  /*47e0*/  SYNCS.ARRIVE.TRANS64.RED.A1T0 RZ, [UR8], RZ ;  /* 0x000000ffffff79a7 */ /* 0x000fe20008100408 */
[----:B------:R-:W-:Y:S02]  /*47f0*/  @!P1 SEL R14, R13, R14, !P2 ;  /* 0x0000000e0d0e9207 */ /* 0x000fe40005000000 */
[----:B------:R-:W-:Y:S01]  /*4800*/  @!P1 SEL R9, R8, R9, !P0 ;  /* 0x0000000908099207 */ /* 0x000fe20004000000 */
[----:B------:R-:W1:Y:S04]  /*4810*/  SYNCS.PHASECHK.TRANS64.TRYWAIT P5, [UR7+0xd8], R12 ;  /* 0x0000d80cff0075a7 */ /* 0x000e6800080a1107 */
[----:B------:R-:W-:Y:S02]  /*4820*/  @!P1 IMAD.IADD R0, R9, 0x1, -R14 ;  /* 0x0000000109009824 */ /* 0x000fe400078e0a0e */
[----:B------:R-:W-:Y:S02]  /*4830*/  @!P1 IMAD.IADD R9, R14, 0x1, -R9 ;  /* 0x000000010e099824 */ /* 0x000fe400078e0a09 */
[----:B------:R-:W-:Y:S02]  /*4840*/  @!P1 IMAD R13, R0, R3, R13 ;  /* 0x00000003000d9224 */ /* 0x000fe400078e020d */
[----:B------:R-:W-:Y:S01]  /*4850*/  @!P1 IMAD R8, R9, R10, R8 ;  /* 0x0000000a09089224 */ /* 0x000fe200078e0208 */
[----:B-1----:R-:W-:Y:S06]  /*4860*/  @!P5 BRA `(.L_x_84) ;  /* 0x000000480074d947 */ /* 0x002fec0003800000 */
.L_x_162:
[----:B-1----:R-:W-:Y:S01]  /*4870*/  @!P4 IADD3 R3, P0, PT, R32, 0x580, RZ ;  /* 0x000005802003c810 */ /* 0x002fe20007f1e0ff */
[----:B------:R-:W-:Y:S01]  /*4880*/  VOTEU.ALL UP1, P4 ;  /* 0x0000000000ff7886 */ /* 0x000fe20002020000 */
[----:B------:R-:W-:Y:S01]  /*4890*/  UMOV UR20, 0x0 ;  /* 0x0000000000147882 */ /* 0x000fe20000000000 */
[----:B------:R-:W-:Y:S01]  /*48a0*/  UMOV UR21, 0x10000000 ;  /* 0x1000000000157882 */ /* 0x000fe20000000000 */
[----:B------:R-:W-:Y:S01]  /*48b0*/  @!P4 R2UR UR9, R3 ;  /* 0x000000000309c2ca */ /* 0x000fe200000e0000 */
[----:B------:R-:W-:Y:S01]  /*48c0*/  @!P4 IMAD.X R0, RZ, RZ, R33, P0 ;  /* 0x000000ffff00c224 */ /* 0x000fe200000e0621 */
[----:B------:R-:W-:Y:S01]  /*48d0*/  @!UP1 UIADD3 UR10, UPT, UPT, UR18, 0x40, URZ ;  /* 0x00000040120a9890 */ /* 0x000fe2000fffe0ff */
[----:B------:R-:W-:Y:S01]  /*48e0*/  ISETP.NE.AND P0, PT, R30, 0x2, PT ;  /* 0x000000021e00780c */ /* 0x000fe20003f05270 */
[----:B------:R-:W-:Y:S01]  /*48f0*/  UMOV UR11, UR19 ;  /* 0x00000013000b7c82 */ /* 0x000fe20008000000 */
[----:B------:R-:W-:Y:S01]  /*4900*/  UMOV UR12, UR36 ;  /* 0x00000024000c7c82 */ /* 0x000fe20008000000 */
[----:B------:R-:W-:Y:S01]  /*4910*/  @!P4 R2UR UR8, R0 ;  /* 0x000000000008c2ca */ /* 0x000fe200000e0000 */
[----:B------:R-:W-:Y:S01]  /*4920*/  IMAD.IADD R20, R8, 0x1, R150 ;  /* 0x0000000108147824 */ /* 0x000fe200078e0296 */
[----:B------:R-:W-:Y:S01]  /*4930*/  @P3 R2UR UR36, R28 ;  /* 0x000000001c2432ca */ /* 0x000fe200000e0000 */
[----:B------:R-:W-:Y:S01]  /*4940*/  IMAD.IADD R21, R13, 0x1, R152 ;  /* 0x000000010d157824 */ /* 0x000fe200078e0298 */
[----:B------:R-:W-:Y:S02]  /*4950*/  SEL R0, RZ, 0x1, P0 ;  /* 0x00000001ff007807 */ /* 0x000fe40000000000 */
[----:B------:R-:W-:Y:S01]  /*4960*/  LOP3.LUT R31, R31, 0x1, RZ, 0x3c, !PT ;  /* 0x000000011f1f7812 */ /* 0x000fe200078e3cff */
[----:B------:R-:W-:Y:S01]  /*4970*/  IMAD.U32 R10, RZ, RZ, UR9 ;  /* 0x00000009ff0a7e24 */ /* 0x000fe2000f8e00ff */
[----:B------:R-:W-:Y:S01]  /*4980*/  @!UP1 UIADD3 UR9, UPT, UPT, UR7, 0xc8, URZ ;  /* 0x000000c807099890 */ /* 0x000fe2000fffe0ff */
[----:B------:R-:W-:Y:S02]  /*4990*/  LOP3.LUT R29, R29, R0, RZ, 0x3c, !PT ;  /* 0x000000001d1d7212 */ /* 0x000fe400078e3cff */
[----:B------:R-:W-:Y:S02]  /*49a0*/  SEL R30, R30, RZ, P0 ;  /* 0x000000ff1e1e7207 */ /* 0x000fe40000000000 */
[----:B------:R-:W-:Y:S01]  /*49b0*/  IMAD.U32 R11, RZ, RZ, UR8 ;  /* 0x00000008ff0b7e24 */ /* 0x000fe2000f8e00ff */
[----:B------:R-:W-:Y:S01]  /*49c0*/  @!P4 R2UR UR14, R10 ;  /* 0x000000000a0ec2ca */ /* 0x000fe200000e0000 */
[----:B------:R-:W-:Y:S01]  /*49d0*/  @!UP1 UIADD3 UR8, UPT, UPT, UR7, 0x2200, URZ ;  /* 0x0000220007089890 */ /* 0x000fe2000fffe0ff */
[----:B------:R-:W-:Y:S02]  /*49e0*/  VOTEU.ALL UP1, P4 ;  /* 0x0000000000ff7886 */ /* 0x000fe40002020000 */
[----:B------:R-:W-:Y:S11]  /*49f0*/  @!P4 R2UR UR15, R11 ;  /* 0x000000000b0fc2ca */ /* 0x000ff600000e0000 */
[----:B------:R-:W-:Y:S02]  /*4a00*/  @!UPT UIADD3 URZ, UPT, UPT, URZ, URZ, URZ ;  /* 0x000000fffffff290 */ /* 0x000fe4000fffe0ff */
[----:B------:R2:W-:Y:S01]  /*4a10*/  @!UP1 UTMALDG.3D [UR8], [UR14], desc[UR20] ;  /* 0x000014080e0095b4 */ /* 0x0005e20008011000 */
[----:B------:R2:W-:Y:S01]  /*4a20*/  @!P4 SYNCS.ARRIVE.TRANS64.RED.A0TR RZ, [UR7+0xc8], R23 ;  /* 0x0000c817ffffc9a7 */ /* 0x0005e20008300407 */
[----:B------:R-:W-:Y:S01]  /*4a30*/  UPLOP3.LUT UP1, UPT, UPT, UPT, UPT, 0x80, 0x8 ;  /* 0x000000000008789c */ /* 0x000fe20003f2f070 */
[----:B------:R-:W-:Y:S01]  /*4a40*/  SYNCS.ARRIVE.TRANS64.RED.A1T0 RZ, [UR13], RZ ;  /* 0x000000ffffff79a7 */ /* 0x000fe2000810040d */
[----:B------:R-:W-:Y:S09]  /*4a50*/  @P3 BRA `(.L_x_85) ;  /* 0xfffffff400503947 */ /* 0x000ff2000383ffff */
[----:B------:R-:W-:-:S04]  /*4a60*/  SHF.L.U32 R3, R31, 0x1f, RZ ;  /* 0x0000001f1f037819 */ /* 0x000fc800000006ff */
[----:B------:R-:W1:Y:S02]  /*4a70*/  SYNCS.PHASECHK.TRANS64.TRYWAIT P0, [UR7+0xd0], R3 ;  /* 0x0000d003ff0075a7 */ /* 0x000e640008001107 */
[----:B-1----:R-:W-:Y:S05]  /*4a80*/  @!P0 BRA `(.L_x_86) ;  /* 0x0000004800048947 */ /* 0x002fea0003800000 */
.L_x_164:
[----:B-1----:R-:W-:-:S07]  /*4a90*/  MOV R0, UR7 ;  /* 0x0000000700007c02 */ /* 0x002fce0008000f00 */
.L_x_87:
[----:B-1----:R-:W-:-:S04]  /*4aa0*/  SHF.L.U32 R3, R31, 0x1f, RZ ;  /* 0x0000001f1f037819 */ /* 0x002fc800000006ff */
[----:B------:R1:W3:Y:S03]  /*4ab0*/  SYNCS.PHASECHK.TRANS64.TRYWAIT P0, [R0+URZ+0xd8], R3 ;  /* 0x0000d803000075a7 */ /* 0x0002e600080011ff */
[----:B---3--:R-:W-:Y:S05]  /*4ac0*/  @!P0 NANOSLEEP.SYNCS 0x989680 ;  /* 0x009896800000895d */ /* 0x008fea0003900000 */
[----:B------:R-:W3:Y:S02]  /*4ad0*/  @!P0 SYNCS.PHASECHK.TRANS64 P0, [R0+URZ+0xd8], R3 ;  /* 0x0000d803000085a7 */ /* 0x000ee400080010ff */
[----:B--23--:R-:W-:Y:S05]  /*4ae0*/  @P0 EXIT ;  /* 0x000000000000094d */ /* 0x00cfea0003800000 */
[----:B------:R-:W-:Y:S05]  /*4af0*/  BRA `(.L_x_87) ;  /* 0xfffffffc00e87947 */ /* 0x000fea000383ffff */
.L_x_76:
[----:B------:R-:W-:-:S06]  /*4b00*/  UISETP.GE.AND UP1, UPT, UR8, 0x4, UPT ;  /* 0x000000040800788c */ /* 0x000fcc000bf26270 */
[----:B------:R-:W-:-:S13]  /*4b10*/  PLOP3.LUT P0, PT, PT, PT, UP1, 0x80, 0x8 ;  /* 0x000000000008781c */ /* 0x000fda0003f0f018 */
[----:B------:R-:W-:Y:S05]  /*4b20*/  @!P0 EXIT ;  /* 0x000000000000894d */ /* 0x000fea0003800000 */
[----:B------:R-:W-:Y:S01]  /*4b30*/  BAR.SYNC.DEFER_BLOCKING 0x6, 0xa0 ;  /* 0x0182800000007b1d */ /* 0x000fe20000010000 */
[C---:B------:R-:W-:Y:S01]  /*4b40*/  IMAD.U32 R79, R167.reuse, 0x10000, RZ ;  /* 0x00010000a74f7824 */ /* 0x040fe200078e00ff */
[C---:B------:R-:W-:Y:S01]  /*4b50*/  R2P PR, R167.reuse, 0x6 ;  /* 0x00000006a7007804 */ /* 0x040fe20000000000 */
[----:B------:R-:W-:Y:S01]  /*4b60*/  IMAD.SHL.U32 R2, R167, 0x40, RZ ;  /* 0x00000040a7027824 */ /* 0x000fe200078e00ff */
[----:B------:R-:W-:Y:S01]  /*4b70*/  CS2R R160, SRZ ;  /* 0x0000000000a07805 */ /* 0x000fe2000001ff00 */
[----:B------:R-:W-:Y:S01]  /*4b80*/  IMAD.MOV.U32 R164, RZ, RZ, 0x20 ;  /* 0x00000020ffa47424 */ /* 0x000fe200078e00ff */
[----:B------:R-:W-:Y:S02]  /*4b90*/  UMOV UR49, 0x400 ;  /* 0x0000040000317882 */ /* 0x000fe40000000000 */
[----:B------:R-:W1:Y:S01]  /*4ba0*/  LDC R157, c[0x0][0x370] ;  /* 0x0000dc00ff9d7b82 */ /* 0x000e620000000800 */
[----:B------:R-:W-:Y:S01]  /*4bb0*/  ULEA UR49, UR37, UR49, 0x18 ;  /* 0x0000003125317291 */ /* 0x000fe2000f8ec0ff */
[----:B------:R-:W-:Y:S01]  /*4bc0*/  LOP3.LUT R79, R79, 0x600000, RZ, 0xc0, !PT ;  /* 0x006000004f4f7812 */ /* 0x000fe200078ec0ff */
[----:B------:R-:W-:Y:S01]  /*4bd0*/  IMAD.SHL.U32 R153, R167, 0x8, RZ ;  /* 0x00000008a7997824 */ /* 0x000fe200078e00ff */
[----:B------:R-:W-:Y:S01]  /*4be0*/  LOP3.LUT R4, R2, 0x180, RZ, 0xc0, !PT ;  /* 0x0000018002047812 */ /* 0x000fe200078ec0ff */
[----:B------:R-:W-:Y:S01]  /*4bf0*/  IMAD.MOV.U32 R165, RZ, RZ, 0x10 ;  /* 0x00000010ffa57424 */ /* 0x000fe200078e00ff */
[----:B------:R-:W-:Y:S01]  /*4c00*/  SEL R164, R164, 0xffffffe0, !P2 ;  /* 0xffffffe0a4a47807 */ /* 0x000fe20005000000 */
[----:B------:R-:W-:Y:S01]  /*4c10*/  UIADD3 UR4, UPT, UPT, UR49, 0x4200, URZ ;  /* 0x0000420031047890 */ /* 0x000fe2000fffe0ff */
[----:B------:R-:W2:Y:S01]  /*4c20*/  LDC R74, c[0x0][0xb0c] ;  /* 0x0002c300ff4a7b82 */ /* 0x000ea20000000800 */
[----:B------:R-:W-:Y:S01]  /*4c30*/  LOP3.LUT R153, R4, 0x30, R153, 0xf8, !PT ;  /* 0x0000003004997812 */ /* 0x000fe200078ef899 */
[----:B------:R-:W-:Y:S01]  /*4c40*/  IMAD.MOV.U32 R76, RZ, RZ, RZ ;  /* 0x000000ffff4c7224 */ /* 0x000fe200078e00ff */
[----:B------:R-:W-:Y:S01]  /*4c50*/  SEL R165, R165, 0xfffffff0, !P1 ;  /* 0xfffffff0a5a57807 */ /* 0x000fe20004800000 */
[----:B------:R-:W-:Y:S01]  /*4c60*/  IMAD.MOV.U32 R162, RZ, RZ, RZ ;  /* 0x000000ffffa27224 */ /* 0x000fe200078e00ff */
[----:B------:R-:W-:Y:S01]  /*4c70*/  LOP3.LUT R153, R153, 0x1e40, R2, 0xf8, !PT ;  /* 0x00001e4099997812 */ /* 0x000fe200078ef802 */
[----:B------:R-:W-:Y:S01]  /*4c80*/  IMAD.MOV.U32 R169, RZ, RZ, RZ ;  /* 0x000000ffffa97224 */ /* 0x000fe200078e00ff */
[----:B------:R-:W-:Y:S01]  /*4c90*/  LOP3.LUT R167, R167, 0x60, RZ, 0xc0, !PT ;  /* 0x00000060a7a77812 */ /* 0x000fe200078ec0ff */
[----:B------:R-:W4:Y:S01]  /*4ca0*/  LDC R155, c[0x0][0xb20] ;  /* 0x0002c800ff9b7b82 */ /* 0x000f220000000800 */
[----:B------:R-:W3:Y:S01]  /*4cb0*/  LDS R0, [UR49+0x1a0] ;  /* 0x0001a031ff007984 */ /* 0x000ee20008000800 */
[----:B------:R-:W-:Y:S01]  /*4cc0*/  IMAD.MOV.U32 R159, RZ, RZ, RZ ;  /* 0x000000ffff9f7224 */ /* 0x000fe200078e00ff */
[----:B------:R-:W1:Y:S01]  /*4cd0*/  LDCU.64 UR52, c[0x0][0x348] ;  /* 0x00006900ff3477ac */ /* 0x000e620008000a00 */
[----:B------:R-:W-:Y:S01]  /*4ce0*/  IMAD.U32 R166, RZ, RZ, UR4 ;  /* 0x00000004ffa67e24 */ /* 0x000fe2000f8e00ff */
[----:B------:R-:W1:Y:S03]  /*4cf0*/  LDCU.64 UR38, c[0x0][0x888] ;  /* 0x00011100ff2677ac */ /* 0x000e660008000a00 */
[----:B------:R-:W1:Y:S01]  /*4d00*/  LDC R73, c[0x0][0xb30] ;  /* 0x0002cc00ff497b82 */ /* 0x000e620000000800 */
[----:B------:R-:W1:Y:S01]  /*4d10*/  LDCU.64 UR44, c[0x0][0x890] ;  /* 0x00011200ff2c77ac */ /* 0x000e620008000a00 */
[----:B------:R-:W-:-:S06]  /*4d20*/  UIADD3 UR48, UPT, UPT, UR49, 0x200, URZ ;  /* 0x0000020031307890 */ /* 0x000fcc000fffe0ff */
[----:B------:R-:W1:Y:S08]  /*4d30*/  LDC.64 R148, c[0x0][0xb10] ;  /* 0x0002c400ff947b82 */ /* 0x000e700000000a00 */
[----:B------:R-:W1:Y:S08]  /*4d40*/  LDC.64 R70, c[0x0][0xb18] ;  /* 0x0002c600ff467b82 */ /* 0x000e700000000a00 */
[----:B------:R-:W1:Y:S08]  /*4d50*/  LDC.64 R68, c[0x0][0xb28] ;  /* 0x0002ca00ff447b82 */ /* 0x000e700000000a00 */
[----:B------:R-:W1:Y:S01]  /*4d60*/  LDC.64 R146, c[0x0][0x8b0] ;  /* 0x00022c00ff927b82 */ /* 0x000e620000000a00 */
[----:B---3--:R-:W-:Y:S01]  /*4d70*/  IMAD.IADD R79, R0, 0x1, R79 ;  /* 0x00000001004f7824 */ /* 0x008fe200078e024f */
[----:B------:R-:W-:-:S04]  /*4d80*/  SHF.R.S32.HI R0, RZ, 0x4, R164 ;  /* 0x00000004ff007819 */ /* 0x000fc800000114a4 */
[----:B------:R-:W-:Y:S02]  /*4d90*/  LEA.HI.SX32 R163, R165, R0, 0x1c ;  /* 0x00000000a5a37211 */ /* 0x000fe400078fe2ff */
[----:B------:R-:W3:Y:S08]  /*4da0*/  LDC.64 R144, c[0x0][0x8a8] ;  /* 0x00022a00ff907b82 */ /* 0x000ef00000000a00 */
[----:B--2-4-:R-:W1:Y:S02]  /*4db0*/  LDC R156, c[0x0][0x374] ;  /* 0x0000dd00ff9c7b82 */ /* 0x014e640000000800 */
.L_x_113:
[----:B------:R-:W-:Y:S02]  /*4dc0*/  LEA R0, R169, UR49, 0x3 ;  /* 0x00000031a9007c11 */ /* 0x000fe4000f8e18ff */
[----:B------:R-:W-:Y:S02]  /*4dd0*/  SHF.L.U32 R3, R161, 0x1f, RZ ;  /* 0x0000001fa1037819 */ /* 0x000fe400000006ff */
[----:B-1----:R-:W-:Y:S02]  /*4de0*/  LEA R16, R169, UR49, 0x4 ;  /* 0x00000031a9107c11 */ /* 0x002fe4000f8e20ff */
[----:B------:R-:W2:Y:S02]  /*4df0*/  SYNCS.PHASECHK.TRANS64.TRYWAIT P0, [R0+URZ+0xf0], R3 ;  /* 0x0000f003000075a7 */ /* 0x000ea400080011ff */
[----:B--2---:R-:W-:Y:S05]  /*4e00*/  @!P0 BRA `(.L_x_88) ;  /* 0x00000044003c8947 */ /* 0x004fea0003800000 */
.L_x_165:
[----:B------:R-:W4:Y:S01]  /*4e10*/  LDC.64 R12, c[0x0][0xb10] ;  /* 0x0002c400ff0c7b82 */ /* 0x000f220000000a00 */
[----:B------:R-:W3:Y:S01]  /*4e20*/  LDS.128 R16, [R16+0x180] ;  /* 0x0001800010107984 */ /* 0x000ee20000000c00 */
[----:B-1----:R-:W-:Y:S01]  /*4e30*/  ISETP.NE.AND P1, PT, R73, 0x1, PT ;  /* 0x000000014900780c */ /* 0x002fe20003f25270 */
[----:B--2---:R-:W-:Y:S01]  /*4e40*/  VIADD R0, R0, 0x100 ;  /* 0x0000010000007836 */ /* 0x004fe20000000000 */
[----:B------:R-:W-:Y:S04]  /*4e50*/  ISETP.GE.AND P0, PT, R72, 0x1, PT ;  /* 0x000000014800780c */ /* 0x000fe80003f06270 */
[----:B------:R-:W1:Y:S01]  /*4e60*/  LDC.64 R10, c[0x0][0xb18] ;  /* 0x0002c600ff0a7b82 */ /* 0x000e620000000a00 */
[----:B------:R-:W-:Y:S01]  /*4e70*/  PRMT R0, RZ, 0x654, R0 ;  /* 0x00000654ff007816 */ /* 0x000fe20000000000 */
[----:B------:R-:W-:Y:S01]  /*4e80*/  @!PT LDS RZ, [RZ] ;  /* 0x00000000fffff984 */ /* 0x000fe20000000800 */
[----:B------:R-:W-:Y:S01]  /*4e90*/  @!PT LDS RZ, [RZ] ;  /* 0x00000000fffff984 */ /* 0x000fe20000000800 */
[----:B------:R-:W-:Y:S01]  /*4ea0*/  @!PT LDS RZ, [RZ] ;  /* 0x00000000fffff984 */ /* 0x000fe20000000800 */
[----:B------:R-:W-:Y:S01]  /*4eb0*/  @!PT LDS RZ, [RZ] ;  /* 0x00000000fffff984 */ /* 0x000fe20000000800 */
[----:B------:R2:W-:Y:S06]  /*4ec0*/  MEMBAR.ALL.CTA ;  /* 0x0000000000007992 */ /* 0x0005ec0000008000 */
[----:B--2---:R-:W2:Y:S01]  /*4ed0*/  FENCE.VIEW.ASYNC.S ;  /* 0x00000000000073c6 */ /* 0x004ea20000000000 */
[----:B------:R-:W1:Y:S08]  /*4ee0*/  @!P1 LDC R14, c[0x0][0xb20] ;  /* 0x0002c800ff0e9b82 */ /* 0x000e700000000800 */
[----:B------:R-:W1:Y:S01]  /*4ef0*/  @!P1 LDC R9, c[0x0][0xb0c] ;  /* 0x0002c300ff099b82 */ /* 0x000e620000000800 */
[----:B--2---:R2:W-:Y:S01]  /*4f00*/  SYNCS.ARRIVE.TRANS64.RED.A1T0 RZ, [R0+URZ], RZ ;  /* 0x000000ff00ff79a7 */ /* 0x0045e200081004ff */
[----:B---3--:R-:W-:Y:S04]  /*4f10*/  LOP3.LUT P4, RZ, R18, 0x1, RZ, 0xc0, !PT ;  /* 0x0000000112ff7812 */ /* 0x008fe8000788c0ff */
[----:B------:R-:W-:Y:S09]  /*4f20*/  P2R R168, PR, RZ, 0x10 ;  /* 0x00000010ffa87803 */ /* 0x000ff20000000000 */
[----:B------:R-:W-:Y:S02]  /*4f30*/  @P4 MOV R77, R16 ;  /* 0x00000010004d4202 */ /* 0x000fe40000000f00 */
[----:B------:R-:W-:Y:S01]  /*4f40*/  @P4 LOP3.LUT R75, R17, 0xffff, RZ, 0xc0, !PT ;  /* 0x0000ffff114b4812 */ /* 0x000fe200078ec0ff */
[----:B--2-4-:R-:W-:Y:S06]  /*4f50*/  @!P0 BRA `(.L_x_89) ;  /* 0x0000000000a48947 */ /* 0x014fec0003800000 */
[----:B------:R-:W-:Y:S01]  /*4f60*/  IMAD.HI.U32 R24, R156, R71, RZ ;  /* 0x000000479c187227 */ /* 0x000fe200078e00ff */
[----:B------:R-:W-:Y:S02]  /*4f70*/  ISETP.NE.AND P0, PT, R70, 0x1, PT ;  /* 0x000000014600780c */ /* 0x000fe40003f05270 */
[----:B------:R-:W-:Y:S01]  /*4f80*/  ISETP.NE.AND P2, PT, R72, 0x1, PT ;  /* 0x000000014800780c */ /* 0x000fe20003f45270 */
[-C--:B------:R-:W-:Y:S01]  /*4f90*/  IMAD.HI.U32 R22, R157, R148.reuse, RZ ;  /* 0x000000949d167227 */ /* 0x080fe200078e00ff */
[----:B------:R-:W-:Y:S02]  /*4fa0*/  SHF.R.U32.HI R23, RZ, R155, R24 ;  /* 0x0000009bff177219 */ /* 0x000fe40000011618 */
[----:B------:R-:W-:Y:S01]  /*4fb0*/  ISETP.NE.AND P3, PT, R74, 0x1, PT ;  /* 0x000000014a00780c */ /* 0x000fe20003f65270 */
[----:B------:R-:W-:Y:S01]  /*4fc0*/  IMAD.HI.U32 R28, R75, R71, RZ ;  /* 0x000000474b1c7227 */ /* 0x000fe200078e00ff */
[----:B------:R-:W-:Y:S02]  /*4fd0*/  SHF.R.U32.HI R22, RZ, R149, R22 ;  /* 0x00000095ff167219 */ /* 0x000fe40000011616 */
[----:B------:R-:W-:Y:S01]  /*4fe0*/  SEL R3, R156, R23, !P0 ;  /* 0x000000179c037207 */ /* 0x000fe20004000000 */
[----:B------:R-:W-:Y:S01]  /*4ff0*/  IMAD.HI.U32 R26, R77, R148, RZ ;  /* 0x000000944d1a7227 */ /* 0x000fe200078e00ff */
[----:B------:R-:W-:Y:S03]  /*5000*/  SEL R7, R157, R22, !P3 ;  /* 0x000000169d077207 */ /* 0x000fe60005800000 */
[-C--:B------:R-:W-:Y:S01]  /*5010*/  IMAD.HI.U32 R22, R3, R68.reuse, RZ ;  /* 0x0000004403167227 */ /* 0x080fe200078e00ff */
[----:B------:R-:W-:Y:S03]  /*5020*/  SHF.R.U32.HI R26, RZ, R149, R26 ;  /* 0x00000095ff1a7219 */ /* 0x000fe6000001161a */
[----:B------:R-:W-:Y:S01]  /*5030*/  IMAD.HI.U32 R24, R7, R68, RZ ;  /* 0x0000004407187227 */ /* 0x000fe200078e00ff */
[----:B------:R-:W-:Y:S02]  /*5040*/  @P2 SHF.R.U32.HI R3, RZ, R69, R22 ;  /* 0x00000045ff032219 */ /* 0x000fe40000011616 */
[----:B------:R-:W-:Y:S02]  /*5050*/  SHF.R.U32.HI R22, RZ, R155, R28 ;  /* 0x0000009bff167219 */ /* 0x000fe4000001161c */
[----:B------:R-:W-:Y:S01]  /*5060*/  @P2 SHF.R.U32.HI R7, RZ, R69, R24 ;  /* 0x00000045ff072219 */ /* 0x000fe20000011618 */
[C---:B------:R-:W-:Y:S01]  /*5070*/  IMAD R2, R72.reuse, R3, RZ ;  /* 0x0000000348027224 */ /* 0x040fe200078e02ff */
[----:B------:R-:W-:Y:S02]  /*5080*/  SEL R5, R75, R22, !P0 ;  /* 0x000000164b057207 */ /* 0x000fe40004000000 */
[----:B------:R-:W-:Y:S01]  /*5090*/  SEL R3, R77, R26, !P3 ;  /* 0x0000001a4d037207 */ /* 0x000fe20005800000 */
[----:B------:R-:W-:Y:S01]  /*50a0*/  IMAD R4, R72, R7, RZ ;  /* 0x0000000748047224 */ /* 0x000fe200078e02ff */
[C---:B------:R-:W-:Y:S01]  /*50b0*/  ISETP.GE.AND P0, PT, R5.reuse, R2, PT ;  /* 0x000000020500720c */ /* 0x040fe20003f06270 */
[----:B------:R-:W-:Y:S03]  /*50c0*/  IMAD.HI.U32 R6, R5, R68, RZ ;  /* 0x0000004405067227 */ /* 0x000fe600078e00ff */
[----:B------:R-:W-:Y:S01]  /*50d0*/  ISETP.GE.OR P0, PT, R3, R4, P0 ;  /* 0x000000040300720c */ /* 0x000fe20000706670 */
[----:B------:R-:W-:Y:S01]  /*50e0*/  IMAD.MOV R4, RZ, RZ, -R3 ;  /* 0x000000ffff047224 */ /* 0x000fe200078e0a03 */
[-C--:B------:R-:W-:Y:S03]  /*50f0*/  SHF.R.U32.HI R6, RZ, R69.reuse, R6 ;  /* 0x00000045ff067219 */ /* 0x080fe60000011606 */
[----:B------:R-:W-:Y:S01]  /*5100*/  IMAD R77, R74, R4, R77 ;  /* 0x000000044a4d7224 */ /* 0x000fe200078e024d */
[----:B------:R-:W-:Y:S05]  /*5110*/  SEL R15, R5, R6, !P2 ;  /* 0x00000006050f7207 */ /* 0x000fea0005000000 */
[----:B------:R-:W-:Y:S02]  /*5120*/  IMAD.MOV R6, RZ, RZ, -R15 ;  /* 0x000000ffff067224 */ /* 0x000fe400078e0a0f */
[C---:B------:R-:W-:Y:S04]  /*5130*/  @!P0 IMAD.HI.U32 R2, R3.reuse, R68, RZ ;  /* 0x0000004403028227 */ /* 0x040fe800078e00ff */
[----:B------:R-:W-:Y:S01]  /*5140*/  IMAD R6, R72, R6, R5 ;  /* 0x0000000648067224 */ /* 0x000fe200078e0205 */
[----:B------:R-:W-:Y:S04]  /*5150*/  @!P0 SHF.R.U32.HI R2, RZ, R69, R2 ;  /* 0x00000045ff028219 */ /* 0x000fe80000011602 */
[----:B------:R-:W-:Y:S02]  /*5160*/  @!P0 SEL R0, R3, R2, !P2 ;  /* 0x0000000203008207 */ /* 0x000fe40005000000 */
[----:B------:R-:W-:Y:S02]  /*5170*/  IADD3 R2, PT, PT, -R5, RZ, RZ ;  /* 0x000000ff05027210 */ /* 0x000fe40007ffe1ff */
[----:B------:R-:W-:Y:S01]  /*5180*/  @!P0 IADD3 R8, PT, PT, R15, -R0, RZ ;  /* 0x800000000f088210 */ /* 0x000fe20007ffe0ff */
[----:B------:R-:W-:Y:S02]  /*5190*/  @!P0 IMAD R0, R7, R6, R0 ;  /* 0x0000000607008224 */ /* 0x000fe400078e0200 */
[----:B------:R-:W-:Y:S02]  /*51a0*/  IMAD R75, R70, R2, R75 ;  /* 0x00000002464b7224 */ /* 0x000fe400078e024b */
[----:B------:R-:W-:Y:S02]  /*51b0*/  @!P0 IMAD R5, R8, R72, R3 ;  /* 0x0000004808058224 */ /* 0x000fe400078e0203 */
[----:B------:R-:W-:Y:S04]  /*51c0*/  @!P0 IMAD.MOV.U32 R3, RZ, RZ, R0 ;  /* 0x000000ffff038224 */ /* 0x000fe800078e0000 */
[----:B------:R-:W-:Y:S02]  /*51d0*/  IMAD R77, R3, R74, R77 ;  /* 0x0000004a034d7224 */ /* 0x000fe400078e024d */
[----:B------:R-:W-:Y:S07]  /*51e0*/  IMAD R75, R5, R70, R75 ;  /* 0x00000046054b7224 */ /* 0x000fee00078e024b */
.L_x_89:
[----:B-1----:R-:W-:Y:S01]  /*51f0*/  @!P1 ISETP.NE.AND P0, PT, R10, 0x1, PT ;  /* 0x000000010a00980c */ /* 0x002fe20003f05270 */
[----:B------:R-:W-:Y:S01]  /*5200*/  @!P1 IMAD.HI.U32 R0, R77, R12, RZ ;  /* 0x0000000c4d009227 */ /* 0x000fe200078e00ff */
[----:B------:R-:W-:Y:S01]  /*5210*/  @!P1 ISETP.NE.AND P2, PT, R9, 0x1, PT ;  /* 0x000000010900980c */ /* 0x000fe20003f45270 */
[----:B------:R-:W-:Y:S01]  /*5220*/  ULOP3.LUT UP0, URZ, UR48, 0x1b0, URZ, 0xc0, !UPT ;  /* 0x000001b030ff7892 */ /* 0x000fe2000f80c0ff */
[----:B------:R-:W-:Y:S01]  /*5230*/  R2UR UR42, R21 ;  /* 0x00000000152a72ca */ /* 0x000fe200000e0000 */
[----:B------:R-:W-:Y:S01]  /*5240*/  @!P1 IMAD.HI.U32 R3, R75, R11, RZ ;  /* 0x0000000b4b039227 */ /* 0x000fe200078e00ff */
[----:B------:R-:W-:Y:S02]  /*5250*/  @!P1 SHF.R.U32.HI R0, RZ, R13, R0 ;  /* 0x0000000dff009219 */ /* 0x000fe40000011600 */
[----:B------:R-:W-:Y:S01]  /*5260*/  R2UR UR41, R20 ;  /* 0x00000000142972ca */ /* 0x000fe200000e0000 */
[----:B------:R-:W-:Y:S01]  /*5270*/  VIADD R169, R169, 0x1 ;  /* 0x00000001a9a97836 */ /* 0x000fe20000000000 */
[----:B------:R-:W-:Y:S02]  /*5280*/  @!P1 SHF.R.U32.HI R2, RZ, R14, R3 ;  /* 0x0000000eff029219 */ /* 0x000fe40000011603 */
[----:B------:R-:W-:Y:S02]  /*5290*/  @!P1 SEL R3, R77, R0, !P2 ;  /* 0x000000004d039207 */ /* 0x000fe40005000000 */
[----:B------:R-:W-:Y:S02]  /*52a0*/  @!P1 SEL R2, R75, R2, !P0 ;  /* 0x000000024b029207 */ /* 0x000fe40004000000 */
[----:B------:R-:W-:Y:S01]  /*52b0*/  @P4 SHF.R.U32.HI R158, RZ, 0x10, R17 ;  /* 0x00000010ff9e4819 */ /* 0x000fe20000011611 */
[----:B------:R-:W-:Y:S02]  /*52c0*/  USHF.L.U32 UR42, UR42, 0x7, URZ ;  /* 0x000000072a2a7899 */ /* 0x000fe400080006ff */
[----:B------:R-:W-:Y:S02]  /*52d0*/  @!P1 IMAD.IADD R0, R2, 0x1, -R3 ;  /* 0x0000000102009824 */ /* 0x000fe400078e0a03 */
[----:B------:R-:W-:Y:S01]  /*52e0*/  @!P1 IMAD.IADD R2, R3, 0x1, -R2 ;  /* 0x0000000103029824 */ /* 0x000fe200078e0a02 */
[----:B------:R-:W-:Y:S01]  /*52f0*/  USHF.L.U32 UR41, UR41, 0x7, URZ ;  /* 0x0000000729297899 */ /* 0x000fe200080006ff */
[----:B------:R-:W-:Y:S02]  /*5300*/  @!P1 IMAD R77, R0, R9, R77 ;  /* 0x00000009004d9224 */ /* 0x000fe400078e024d */
[----:B------:R-:W-:Y:S01]  /*5310*/  @!P1 IMAD R75, R2, R10, R75 ;  /* 0x0000000a024b9224 */ /* 0x000fe200078e024b */
[----:B------:R-:W-:Y:S08]  /*5320*/  BRA.U !UP0, `(.L_x_90) ;  /* 0x0000000108407547 */ /* 0x000ff0000b800000 */
[----:B------:R-:W1:Y:S01]  /*5330*/  LDCU.64 UR8, c[0x4][0x80] ;  /* 0x01001000ff0877ac */ /* 0x000e620008000a00 */
[----:B------:R-:W-:Y:S01]  /*5340*/  MOV R3, 0x0 ;  /* 0x0000000000037802 */ /* 0x000fe20000000f00 */
[----:B------:R-:W-:Y:S02]  /*5350*/  HFMA2 R12, -RZ, RZ, 0, 5.9604644775390625e-08 ;  /* 0x00000001ff0c7431 */ /* 0x000fe400000001ff */
[----:B------:R-:W-:Y:S02]  /*5360*/  IMAD.MOV.U32 R8, RZ, RZ, 0x70 ;  /* 0x00000070ff087424 */ /* 0x000fe400078e00ff */
[----:B------:R-:W-:Y:S01]  /*5370*/  IMAD.MOV.U32 R13, RZ, RZ, RZ ;  /* 0x000000ffff0d7224 */ /* 0x000fe200078e00ff */
[----:B------:R-:W2:Y:S01]  /*5380*/  LDCU.64 UR6, c[0x4][0x88] ;  /* 0x01001100ff0677ac */ /* 0x000ea20008000a00 */
[----:B------:R-:W3:Y:S01]  /*5390*/  LDC.64 R2, c[0x4][R3] ;  /* 0x0100000003027b82 */ /* 0x000ee20000000a00 */
[----:B------:R-:W4:Y:S01]  /*53a0*/  LDCU.64 UR4, c[0x4][0x8] ;  /* 0x01000100ff0477ac */ /* 0x000f220008000a00 */
[----:B-1----:R-:W-:Y:S01]  /*53b0*/  MOV R5, UR9 ;  /* 0x0000000900057c02 */ /* 0x002fe20008000f00 */
[----:B------:R-:W-:Y:S01]  /*53c0*/  IMAD.U32 R4, RZ, RZ, UR8 ;  /* 0x00000008ff047e24 */ /* 0x000fe2000f8e00ff */
[----:B--2---:R-:W-:Y:S01]  /*53d0*/  MOV R7, UR7 ;  /* 0x0000000700077c02 */ /* 0x004fe20008000f00 */
[----:B------:R-:W-:Y:S01]  /*53e0*/  IMAD.U32 R6, RZ, RZ, UR6 ;  /* 0x00000006ff067e24 */ /* 0x000fe2000f8e00ff */
[----:B----4-:R-:W-:Y:S01]  /*53f0*/  MOV R11, UR5 ;  /* 0x00000005000b7c02 */ /* 0x010fe20008000f00 */
[----:B------:R-:W-:Y:S02]  /*5400*/  IMAD.U32 R10, RZ, RZ, UR4 ;  /* 0x00000004ff0a7e24 */ /* 0x000fe4000f8e00ff */
[----:B------:R-:W-:Y:S07]  /*5410*/  LEPC R20, `(.L_x_90) ;  /* 0x000000001014794e */ /* 0x000fee0000000000 */
[----:B---3-5:R-:W-:Y:S05]  /*5420*/  CALL.ABS.NOINC R2 ;  /* 0x0000000002007343 */ /* 0x028fea0003c00000 */
.L_x_90:
[----:B------:R-:W-:Y:S01]  /*5430*/  LOP3.LUT P0, RZ, R166, 0x1b0, RZ, 0xc0, !PT ;  /* 0x000001b0a6ff7812 */ /* 0x000fe2000780c0ff */
[----:B------:R-:W-:Y:S11]  /*5440*/  BSSY.RECONVERGENT B6, `(.L_x_91) ;  /* 0x0000013000067945 */ /* 0x000ff60003800200 */
[----:B------:R-:W-:Y:S01]  /*5450*/  @!UPT UIADD3 URZ, UPT, UPT, URZ, URZ, URZ ;  /* 0x000000fffffff290 */ /* 0x000fe2000fffe0ff */
[----:B------:R-:W-:Y:S05]  /*5460*/  @!P0 BRA `(.L_x_92) ;  /* 0x0000000000408947 */ /* 0x000fea0003800000 */
        /* <DEDUP_REMOVED lines=16> */
.L_x_92:
[----:B------:R-:W-:Y:S05]  /*5570*/  BSYNC.RECONVERGENT B6 ;  /* 0x0000000000067941 */ /* 0x000fea0003800200 */
.L_x_91:
[----:B------:R-:W-:Y:S01]  /*5580*/  ISETP.NE.U32.AND P4, PT, R146, RZ, PT ;  /* 0x000000ff9200720c */ /* 0x000fe20003f85070 */
[----:B------:R-:W-:Y:S01]  /*5590*/  UISETP.NE.AND UP2, UPT, UR50, URZ, UPT ;  /* 0x000000ff3200728c */ /* 0x000fe2000bf45270 */
[----:B------:R-:W-:Y:S01]  /*55a0*/  ISETP.NE.U32.AND P2, PT, RZ, UR38, PT ;  /* 0x00000026ff007c0c */ /* 0x000fe2000bf45070 */
[----:B------:R-:W-:Y:S01]  /*55b0*/  UISETP.NE.U32.AND UP1, UPT, UR44, URZ, UPT ;  /* 0x000000ff2c00728c */ /* 0x000fe2000bf25070 */
[----:B------:R-:W-:Y:S01]  /*55c0*/  ISETP.NE.AND.EX P4, PT, R147, RZ, PT, P4 ;  /* 0x000000ff9300720c */ /* 0x000fe20003f85340 */
[----:B------:R-:W-:Y:S01]  /*55d0*/  UPLOP3.LUT UP0, UPT, UPT, UPT, UPT, 0x40, 0x4 ;  /* 0x000000000004789c */ /* 0x000fe20003f0e870 */
[----:B------:R-:W-:Y:S01]  /*55e0*/  ISETP.NE.AND.EX P2, PT, RZ, UR39, PT, P2 ;  /* 0x00000027ff007c0c */ /* 0x000fe2000bf45320 */
[----:B------:R-:W-:Y:S01]  /*55f0*/  UISETP.NE.AND.EX UP1, UPT, UR45, URZ, UPT, UP1 ;  /* 0x000000ff2d00728c */ /* 0x000fe2000bf25310 */
[----:B------:R-:W-:Y:S04]  /*5600*/  PLOP3.LUT P1, PT, PT, PT, UP2, 0x80, 0x8 ;  /* 0x000000000008781c */ /* 0x000fe80003f2f028 */
[----:B------:R-:W-:Y:S06]  /*5610*/  @UP2 UPLOP3.LUT UP0, UPT, UPT, UPT, UP1, 0x80, 0x8 ;  /* 0x000000000008289c */ /* 0x000fec0003f0f010 */
[----:B------:R-:W-:Y:S01]  /*5620*/  PLOP3.LUT P0, PT, PT, PT, UP0, 0x80, 0x8 ;  /* 0x000000000008781c */ /* 0x000fe20003f0f008 */
[----:B------:R-:W-:Y:S01]  /*5630*/  @!UPT UIADD3 URZ, UPT, UPT, URZ, URZ, URZ ;  /* 0x000000fffffff290 */ /* 0x000fe2000fffe0ff */
[----:B------:R-:W-:Y:S11]  /*5640*/  BRA.U !UP1, `(.L_x_93) ;  /* 0x0000000109387547 */ /* 0x000ff6000b800000 */
[----:B------:R-:W-:Y:S01]  /*5650*/  UISETP.NE.U32.AND UP0, UPT, UR38, URZ, UPT ;  /* 0x000000ff2600728c */ /* 0x000fe2000bf05070 */
[----:B------:R-:W-:Y:S02]  /*5660*/  HFMA2 R0, -RZ, RZ, 0, 5.9604644775390625e-08 ;  /* 0x00000001ff007431 */ /* 0x000fe400000001ff */
[----:B------:R-:W-:Y:S01]  /*5670*/  IMAD.MOV.U32 R151, RZ, RZ, 0x1 ;  /* 0x00000001ff977424 */ /* 0x000fe200078e00ff */
[----:B------:R-:W-:Y:S06]  /*5680*/  UISETP.NE.AND.EX UP0, UPT, UR39, URZ, UPT, UP0 ;  /* 0x000000ff2700728c */ /* 0x000fec000bf05300 */
[----:B------:R-:W-:Y:S05]  /*5690*/  PLOP3.LUT P3, PT, PT, PT, UP0, 0x80, 0x8 ;  /* 0x000000000008781c */ /* 0x000fea0003f6f008 */
[----:B------:R-:W1:Y:S01]  /*56a0*/  @UP0 LDCU.64 UR6, c[0x0][0x888] ;  /* 0x00011100ff0607ac */ /* 0x000e620008000a00 */
[----:B------:R-:W-:Y:S07]  /*56b0*/  @UP0 UIMAD UR4, UR36, UR44, URZ ;  /* 0x0000002c240402a4 */ /* 0x000fee000f8e02ff */
[----:B------:R-:W-:Y:S01]  /*56c0*/  @!P3 PRMT R151, R0, 0x7610, R151 ;  /* 0x000076100097b816 */ /* 0x000fe20000000097 */
[----:B-1----:R-:W-:Y:S03]  /*56d0*/  @UP0 UIMAD.WIDE UR6, UR4, 0x4, UR6 ;  /* 0x00000004040608a5 */ /* 0x002fe6000f8e0206 */
[----:B------:R-:W1:Y:S03]  /*56e0*/  @!UP0 LDCU UR4, c[0x0][0x880] ;  /* 0x00011000ff0487ac */ /* 0x000e660008000800 */
[----:B------:R-:W-:Y:S01]  /*56f0*/  IMAD.U32 R2, RZ, RZ, UR6 ;  /* 0x00000006ff027e24 */ /* 0x000fe2000f8e00ff */
[----:B------:R-:W-:Y:S05]  /*5700*/  MOV R3, UR7 ;  /* 0x0000000700037c02 */ /* 0x000fea0008000f00 */
[----:B-----5:R2:W5:Y:S02]  /*5710*/  @P3 LDG.E R82, desc[UR46][R2.64] ;  /* 0x0000002e02523981 */ /* 0x020564000c1e1900 */
[----:B-12---:R-:W-:Y:S02]  /*5720*/  @!P3 IMAD.U32 R82, RZ, RZ, UR4 ;  /* 0x00000004ff52be24 */ /* 0x006fe4000f8e00ff */
.L_x_93:
[----:B------:R-:W-:Y:S05]  /*5730*/  @!P4 BRA `(.L_x_94) ;  /* 0x000000000020c947 */ /* 0x000fea0003800000 */
[----:B------:R-:W-:Y:S04]  /*5740*/  ISETP.NE.U32.AND P3, PT, R144, RZ, PT ;  /* 0x000000ff9000720c */ /* 0x000fe80003f65070 */
[----:B------:R-:W-:Y:S11]  /*5750*/  ISETP.NE.AND.EX P3, PT, R145, RZ, PT, P3 ;  /* 0x000000ff9100720c */ /* 0x000ff60003f65330 */
[----:B------:R-:W-:Y:S02]  /*5760*/  @!UPT UIADD3 URZ, UPT, UPT, URZ, URZ, URZ ;  /* 0x000000fffffff290 */ /* 0x000fe4000fffe0ff */
[----:B------:R-:W1:Y:S01]  /*5770*/  @P3 LDC.64 R2, c[0x0][0x8a8] ;  /* 0x00022a00ff023b82 */ /* 0x000e620000000a00 */
[----:B------:R-:W-:Y:S04]  /*5780*/  @P3 IMAD R0, R146, UR36, RZ ;  /* 0x0000002492003c24 */ /* 0x000fe8000f8e02ff */
[----:B-1----:R-:W-:Y:S05]  /*5790*/  @P3 IMAD.WIDE R2, R0, 0x4, R2 ;  /* 0x0000000400023825 */ /* 0x002fea00078e0202 */
[----:B-----5:R1:W5:Y:S02]  /*57a0*/  @P3 LDG.E R78, desc[UR46][R2.64] ;  /* 0x0000002e024e3981 */ /* 0x020364000c1e1900 */
[----:B-1----:R-:W2:Y:S02]  /*57b0*/  @!P3 LDC R78, c[0x0][0x8a0] ;  /* 0x00022800ff4ebb82 */ /* 0x002ea40000000800 */
.L_x_94:
[----:B-----5:R-:W-:Y:S01]  /*57c0*/  ISETP.NE.AND P4, PT, R82, RZ, PT ;  /* 0x000000ff5200720c */ /* 0x020fe20003f85270 */
[----:B------:R-:W-:Y:S01]  /*57d0*/  BSSY B1, `(.L_x_95) ;  /* 0x0000048000017945 */ /* 0x000fe20003800000 */
[----:B------:R-:W-:Y:S01]  /*57e0*/  SEL R7, RZ, 0xffffffff, P2 ;  /* 0xffffffffff077807 */ /* 0x000fe20001000000 */
[----:B------:R-:W-:Y:S01]  /*57f0*/  IMAD.MOV.U32 R117, RZ, RZ, 0x1 ;  /* 0x00000001ff757424 */ /* 0x000fe200078e00ff */
[----:B------:R-:W-:Y:S01]  /*5800*/  LOP3.LUT P3, RZ, R151, 0xff, RZ, 0xc0, !PT ;  /* 0x000000ff97ff7812 */ /* 0x000fe2000786c0ff */
[----:B------:R-:W-:Y:S01]  /*5810*/  IMAD R80, R76, 0x80, R79 ;  /* 0x000000804c507824 */ /* 0x000fe200078e024f */
[----:B------:R-:W-:Y:S02]  /*5820*/  @P1 SEL R0, RZ, 0xffffffff, P4 ;  /* 0xffffffffff001807 */ /* 0x000fe40002000000 */
[----:B------:R-:W-:Y:S02]  /*5830*/  CS2R R98, SRZ ;  /* 0x0000000000627805 */ /* 0x000fe4000001ff00 */
[----:B------:R-:W-:Y:S02]  /*5840*/  LEA R3, R160, UR49, 0x3 ;  /* 0x00000031a0037c11 */ /* 0x000fe4000f8e18ff */
[----:B------:R-:W-:Y:S02]  /*5850*/  CS2R R96, SRZ ;  /* 0x0000000000607805 */ /* 0x000fe4000001ff00 */
[----:B------:R-:W-:Y:S02]  /*5860*/  @P0 SEL R0, R7, R0, !P3 ;  /* 0x0000000007000207 */ /* 0x000fe40005800000 */
[----:B------:R-:W-:Y:S02]  /*5870*/  CS2R R94, SRZ ;  /* 0x00000000005e7805 */ /* 0x000fe4000001ff00 */
[----:B------:R-:W-:Y:S02]  /*5880*/  LEA R116, R76, UR49, 0x3 ;  /* 0x000000314c747c11 */ /* 0x000fe4000f8e18ff */
[----:B------:R-:W-:Y:S02]  /*5890*/  CS2R R92, SRZ ;  /* 0x00000000005c7805 */ /* 0x000fe4000001ff00 */
[----:B------:R-:W-:Y:S02]  /*58a0*/  @P1 LOP3.LUT R0, R0, 0x1, RZ, 0xc0, !PT ;  /* 0x0000000100001812 */ /* 0x000fe400078ec0ff */
[----:B------:R-:W-:Y:S02]  /*58b0*/  CS2R R90, SRZ ;  /* 0x00000000005a7805 */ /* 0x000fe4000001ff00 */
[----:B------:R-:W-:Y:S02]  /*58c0*/  SHF.L.U32 R5, R162, 0x1f, RZ ;  /* 0x0000001fa2057819 */ /* 0x000fe400000006ff */
[----:B------:R-:W-:Y:S02]  /*58d0*/  CS2R R88, SRZ ;  /* 0x0000000000587805 */ /* 0x000fe4000001ff00 */
[----:B------:R-:W-:Y:S02]  /*58e0*/  ISETP.NE.U32.OR P6, PT, R0, 0x1, !P1 ;  /* 0x000000010000780c */ /* 0x000fe40004fc5470 */
[----:B------:R-:W-:Y:S02]  /*58f0*/  CS2R R102, SRZ ;  /* 0x0000000000667805 */ /* 0x000fe4000001ff00 */
[----:B------:R-:W-:Y:S02]  /*5900*/  PLOP3.LUT P2, PT, PT, PT, UP1, 0x80, 0x8 ;  /* 0x000000000008781c */ /* 0x000fe40003f4f018 */
[----:B------:R-:W-:Y:S02]  /*5910*/  CS2R R100, SRZ ;  /* 0x0000000000647805 */ /* 0x000fe4000001ff00 */
[----:B------:R-:W-:Y:S02]  /*5920*/  SEL R0, RZ, 0xffffffff, P4 ;  /* 0xffffffffff007807 */ /* 0x000fe40002000000 */
[----:B------:R-:W-:Y:S03]  /*5930*/  P2R R104, PR, RZ, 0x40 ;  /* 0x00000040ff687803 */ /* 0x000fe60000000000 */
[----:B------:R-:W-:Y:S04]  /*5940*/  @P6 SHF.L.U32 R2, R159, 0x1f, RZ ;  /* 0x0000001f9f026819 */ /* 0x000fe800000006ff */
[----:B------:R-:W-:Y:S01]  /*5950*/  @P2 SEL R0, R7, R0, !P3 ;  /* 0x0000000007002207 */ /* 0x000fe20005800000 */
[----:B------:R-:W1:Y:S03]  /*5960*/  @P6 SYNCS.PHASECHK.TRANS64.TRYWAIT P1, [R3+URZ+0xc0], R2 ;  /* 0x0000c002030065a7 */ /* 0x000e6600080211ff */
[----:B------:R-:W-:Y:S04]  /*5970*/  LOP3.LUT R0, R0, 0x1, RZ, 0xc0, !PT ;  /* 0x0000000100007812 */ /* 0x000fe800078ec0ff */
[----:B------:R-:W-:Y:S04]  /*5980*/  ISETP.NE.U32.AND P5, PT, R0, 0x1, PT ;  /* 0x000000010000780c */ /* 0x000fe80003fa5070 */
[----:B------:R-:W-:Y:S01]  /*5990*/  P2R R118, PR, RZ, 0x20 ;  /* 0x00000020ff767803 */ /* 0x000fe20000000000 */
[----:B------:R3:W4:Y:S01]  /*59a0*/  SYNCS.PHASECHK.TRANS64.TRYWAIT P0, [R116+URZ+0x110], R5 ;  /* 0x00011005740075a7 */ /* 0x00072200080011ff */
[----:B-1----:R-:W-:Y:S01]  /*59b0*/  @P6 SEL R117, RZ, 0x1, !P1 ;  /* 0x00000001ff756807 */ /* 0x002fe20004800000 */
[----:B---3--:R-:W-:Y:S06]  /*59c0*/  @!P6 BRA `(.L_x_96) ;  /* 0x0000000000a0e947 */ /* 0x008fec0003800000 */
[----:B------:R-:W-:Y:S01]  /*59d0*/  @P5 IMAD R7, R160, 0x2000, R153 ;  /* 0x00002000a0075824 */ /* 0x000fe200078e0299 */
[----:B------:R-:W-:Y:S01]  /*59e0*/  ISETP.NE.AND P1, PT, R117, RZ, PT ;  /* 0x000000ff7500720c */ /* 0x000fe20003f25270 */
[----:B------:R-:W-:Y:S01]  /*59f0*/  BSSY B0, `(.L_x_97) ;  /* 0x0000011000007945 */ /* 0x000fe20003800000 */
[----:B------:R-:W-:Y:S01]  /*5a00*/  CS2R R102, SRZ ;  /* 0x0000000000667805 */ /* 0x000fe2000001ff00 */
[----:B------:R-:W-:Y:S01]  /*5a10*/  @P5 VIADD R2, R7, UR49 ;  /* 0x0000003107025c36 */ /* 0x000fe20008000000 */
[----:B------:R-:W-:Y:S02]  /*5a20*/  CS2R R100, SRZ ;  /* 0x0000000000647805 */ /* 0x000fe4000001ff00 */
[----:B------:R-:W-:Y:S02]  /*5a30*/  CS2R R90, SRZ ;  /* 0x00000000005a7805 */ /* 0x000fe4000001ff00 */
[----:B------:R-:W-:Y:S01]  /*5a40*/  CS2R R88, SRZ ;  /* 0x0000000000587805 */ /* 0x000fe2000001ff00 */
[--C-:B------:R-:W-:Y:S01]  /*5a50*/  @P5 IMAD.IADD R6, R165, 0x1, R2.reuse ;  /* 0x00000001a5065824 */ /* 0x100fe200078e0202 */
[----:B------:R-:W-:Y:S01]  /*5a60*/  CS2R R94, SRZ ;  /* 0x00000000005e7805 */ /* 0x000fe2000001ff00 */
[--C-:B------:R-:W-:Y:S01]  /*5a70*/  @P5 IMAD.IADD R4, R164, 0x1, R2.reuse ;  /* 0x00000001a4045824 */ /* 0x100fe200078e0202 */
[----:B------:R-:W-:Y:S01]  /*5a80*/  CS2R R92, SRZ ;  /* 0x00000000005c7805 */ /* 0x000fe2000001ff00 */
[----:B------:R-:W-:Y:S01]  /*5a90*/  @P5 IMAD R2, R163, 0x10, R2 ;  /* 0x00000010a3025824 */ /* 0x000fe200078e0202 */
[----:B------:R-:W-:Y:S02]  /*5aa0*/  CS2R R98, SRZ ;  /* 0x0000000000627805 */ /* 0x000fe4000001ff00 */
[----:B------:R-:W-:Y:S01]  /*5ab0*/  CS2R R96, SRZ ;  /* 0x0000000000607805 */ /* 0x000fe2000001ff00 */
[----:B------:R-:W-:Y:S06]  /*5ac0*/  @P1 BRA `(.L_x_98) ;  /* 0x00000000000c1947 */ /* 0x000fec0003800000 */
[----:B------:R-:W-:Y:S04]  /*5ad0*/  SHF.L.U32 R0, R159, 0x1f, RZ ;  /* 0x0000001f9f007819 */ /* 0x000fe800000006ff */
[----:B------:R-:W1:Y:S02]  /*5ae0*/  SYNCS.PHASECHK.TRANS64.TRYWAIT P1, [R3+URZ+0xc0], R0 ;  /* 0x0000c000030075a7 */ /* 0x000e6400080211ff */
[----:B-1----:R-:W-:Y:S05]  /*5af0*/  @!P1 BRA `(.L_x_99) ;  /* 0x0000003800149947 */ /* 0x002fea0003800000 */
.L_x_98:
[----:B------:R-:W-:Y:S05]  /*5b00*/  BSYNC B0 ;  /* 0x0000000000007941 */ /* 0x000fea0003800000 */
.L_x_97:
[----:B------:R-:W-:Y:S01]  /*5b10*/  ISETP.NE.AND P1, PT, R118, RZ, PT ;  /* 0x000000ff7600720c */ /* 0x000fe20003f25270 */
[----:B-1----:R-:W-:Y:S02]  /*5b20*/  VIADD R3, R3, 0xd0 ;  /* 0x000000d003037836 */ /* 0x002fe40000000000 */
[----:B------:R-:W-:Y:S02]  /*5b30*/  IMAD.U32 R0, RZ, RZ, UR37 ;  /* 0x00000025ff007e24 */ /* 0x000fe4000f8e00ff */
[----:B------:R-:W-:Y:S03]  /*5b40*/  VIADD R160, R160, 0x1 ;  /* 0x00000001a0a07836 */ /* 0x000fe60000000000 */
[----:B------:R-:W-:Y:S05]  /*5b50*/  PRMT R0, R0, 0x654, R3 ;  /* 0x0000065400007816 */ /* 0x000fea0000000003 */
[----:B------:R1:W3:Y:S04]  /*5b60*/  @P1 LDS.128 R100, [R7+UR49+0x200] ;  /* 0x0002003107641984 */ /* 0x0002e80008000c00 */
[----:B------:R1:W1:Y:S04]  /*5b70*/  @P1 LDS.128 R88, [R6+0x200] ;  /* 0x0002000006581984 */ /* 0x0002680000000c00 */
[----:B------:R1:W1:Y:S04]  /*5b80*/  @P1 LDS.128 R92, [R4+0x200] ;  /* 0x00020000045c1984 */ /* 0x0002680000000c00 */
[----:B------:R1:W1:Y:S01]  /*5b90*/  @P1 LDS.128 R96, [R2+0x200] ;  /* 0x0002000002601984 */ /* 0x0002620000000c00 */
[C---:B------:R-:W-:Y:S01]  /*5ba0*/  ISETP.NE.AND P1, PT, R160.reuse, 0x2, PT ;  /* 0x00000002a000780c */ /* 0x040fe20003f25270 */
[----:B------:R-:W-:Y:S01]  /*5bb0*/  @!PT LDS RZ, [RZ] ;  /* 0x00000000fffff984 */ /* 0x000fe20000000800 */
[----:B------:R-:W-:Y:S01]  /*5bc0*/  @!PT LDS RZ, [RZ] ;  /* 0x00000000fffff984 */ /* 0x000fe20000000800 */
[----:B------:R-:W-:Y:S01]  /*5bd0*/  @!PT LDS RZ, [RZ] ;  /* 0x00000000fffff984 */ /* 0x000fe20000000800 */
[----:B------:R-:W-:Y:S01]  /*5be0*/  @!PT LDS RZ, [RZ] ;  /* 0x00000000fffff984 */ /* 0x000fe20000000800 */
[----:B------:R5:W-:Y:S06]  /*5bf0*/  MEMBAR.ALL.CTA ;  /* 0x0000000000007992 */ /* 0x000bec0000008000 */
[----:B-----5:R-:W5:Y:S01]  /*5c00*/  FENCE.VIEW.ASYNC.S ;  /* 0x00000000000073c6 */ /* 0x020f620000000000 */
[----:B------:R-:W-:Y:S01]  /*5c10*/  SEL R160, R160, RZ, P1 ;  /* 0x000000ffa0a07207 */ /* 0x000fe20000800000 */
[----:B-----5:R5:W-:Y:S02]  /*5c20*/  SYNCS.ARRIVE.TRANS64.RED.A1T0 RZ, [R0+URZ], RZ ;  /* 0x000000ff00ff79a7 */ /* 0x020be400081004ff */
[----:B-----5:R-:W-:Y:S04]  /*5c30*/  SEL R0, RZ, 0x1, P1 ;  /* 0x00000001ff007807 */ /* 0x020fe80000800000 */
[----:B---3--:R-:W-:Y:S02]  /*5c40*/  LOP3.LUT R159, R159, R0, RZ, 0x3c, !PT ;  /* 0x000000009f9f7212 */ /* 0x008fe400078e3cff */
.L_x_96:
[----:B------:R-:W-:Y:S05]  /*5c50*/  BSYNC B1 ;  /* 0x0000000000017941 */ /* 0x000fea0003800000 */
.L_x_95:
[----:B------:R-:W-:Y:S04]  /*5c60*/  SHF.R.U32.HI R3, RZ, 0x15, R80 ;  /* 0x00000015ff037819 */ /* 0x000fe80000011650 */
[----:B------:R-:W-:Y:S01]  /*5c70*/  LOP3.LUT P1, RZ, R3, 0x3, R154, 0x48, !PT ;  /* 0x0000000303ff7812 */ /* 0x000fe2000782489a */
[----:B------:R-:W-:Y:S01]  /*5c80*/  @!UPT UIADD3 URZ, UPT, UPT, URZ, URZ, URZ ;  /* 0x000000fffffff290 */ /* 0x000fe2000fffe0ff */
[----:B----4-:R-:W-:Y:S11]  /*5c90*/  @P0 BRA `(.L_x_100) ;  /* 0x0000000000080947 */ /* 0x010ff60003800000 */
[----:B------:R-:W3:Y:S02]  /*5ca0*/  SYNCS.PHASECHK.TRANS64.TRYWAIT P0, [R116+URZ+0x110], R5 ;  /* 0x00011005740075a7 */ /* 0x000ee400080011ff */
[----:B---3--:R-:W-:Y:S05]  /*5cb0*/  @!P0 BRA `(.L_x_101) ;  /* 0x0000003400b88947 */ /* 0x008fea0003800000 */
.L_x_100:
[----:B------:R-:W-:Y:S05]  /*5cc0*/  @!P1 BRA `(.L_x_102) ;  /* 0x0000000000409947 */ /* 0x000fea0003800000 */
[----:B------:R-:W3:Y:S01]  /*5cd0*/  LDCU.64 UR8, c[0x4][0x70] ;  /* 0x01000e00ff0877ac */ /* 0x000ee20008000a00 */
[----:B------:R-:W-:Y:S01]  /*5ce0*/  MOV R3, 0x0 ;  /* 0x0000000000037802 */ /* 0x000fe20000000f00 */
[----:B------:R-:W-:Y:S02]  /*5cf0*/  HFMA2 R12, -RZ, RZ, 0, 5.9604644775390625e-08 ;  /* 0x00000001ff0c7431 */ /* 0x000fe400000001ff */
[----:B------:R-:W-:Y:S02]  /*5d00*/  IMAD.MOV.U32 R8, RZ, RZ, 0x192 ;  /* 0x00000192ff087424 */ /* 0x000fe400078e00ff */
[----:B------:R-:W-:Y:S01]  /*5d10*/  IMAD.MOV.U32 R13, RZ, RZ, RZ ;  /* 0x000000ffff0d7224 */ /* 0x000fe200078e00ff */
[----:B------:R-:W4:Y:S01]  /*5d20*/  LDCU.64 UR6, c[0x4][0x78] ;  /* 0x01000f00ff0677ac */ /* 0x000f220008000a00 */
[----:B-1----:R-:W1:Y:S01]  /*5d30*/  LDC.64 R2, c[0x4][R3] ;  /* 0x0100000003027b82 */ /* 0x002e620000000a00 */
[----:B------:R-:W5:Y:S01]  /*5d40*/  LDCU.64 UR4, c[0x4][0x10] ;  /* 0x01000200ff0477ac */ /* 0x000f620008000a00 */
[----:B---3--:R-:W-:Y:S01]  /*5d50*/  MOV R5, UR9 ;  /* 0x0000000900057c02 */ /* 0x008fe20008000f00 */
[----:B------:R-:W-:Y:S01]  /*5d60*/  IMAD.U32 R4, RZ, RZ, UR8 ;  /* 0x00000008ff047e24 */ /* 0x000fe2000f8e00ff */
[----:B----4-:R-:W-:Y:S01]  /*5d70*/  MOV R7, UR7 ;  /* 0x0000000700077c02 */ /* 0x010fe20008000f00 */
[----:B------:R-:W-:Y:S01]  /*5d80*/  IMAD.U32 R6, RZ, RZ, UR6 ;  /* 0x00000006ff067e24 */ /* 0x000fe2000f8e00ff */
[----:B-----5:R-:W-:Y:S01]  /*5d90*/  MOV R11, UR5 ;  /* 0x00000005000b7c02 */ /* 0x020fe20008000f00 */
[----:B------:R-:W-:Y:S02]  /*5da0*/  IMAD.U32 R10, RZ, RZ, UR4 ;  /* 0x00000004ff0a7e24 */ /* 0x000fe4000f8e00ff */
[----:B------:R-:W-:Y:S07]  /*5db0*/  LEPC R20, `(.L_x_102) ;  /* 0x000000001014794e */ /* 0x000fee0000000000 */
[----:B-12---:R-:W-:Y:S05]  /*5dc0*/  CALL.ABS.NOINC R2 ;  /* 0x0000000002007343 */ /* 0x006fea0003c00000 */
.L_x_102:
[----:B------:R-:W-:Y:S01]  /*5dd0*/  SHF.L.U32 R83, R100, 0x10, RZ ;  /* 0x0000001064537819 */ /* 0x000fe200000006ff */
[----:B------:R-:W-:Y:S05]  /*5de0*/  WARPSYNC.ALL ;  /* 0x0000000000007948 */ /* 0x000fea0003800000 */
[----:B------:R-:W-:Y:S01]  /*5df0*/  R2UR UR4, R80 ;  /* 0x00000000500472ca */ /* 0x000fe200000e0000 */
[----:B------:R-:W-:Y:S01]  /*5e00*/  BSSY.RECONVERGENT B0, `(.L_x_103) ;  /* 0x0000121000007945 */ /* 0x000fe20003800200 */
[----:B------:R-:W-:Y:S02]  /*5e10*/  ISETP.NE.AND P6, PT, R104, RZ, PT ;  /* 0x000000ff6800720c */ /* 0x000fe40003fc5270 */
[----:B------:R-:W-:Y:S02]  /*5e20*/  IADD3 R119, PT, PT, R153, UR49, RZ ;  /* 0x0000003199777c10 */ /* 0x000fe4000fffe0ff */
[----:B------:R-:W-:Y:S02]  /*5e30*/  SHF.L.U32 R124, R163, 0x4, RZ ;  /* 0x00000004a37c7819 */ /* 0x000fe400000006ff */
[-C--:B------:R-:W-:Y:S02]  /*5e40*/  IADD3 R172, PT, PT, R165, R119.reuse, RZ ;  /* 0x00000077a5ac7210 */ /* 0x080fe40007ffe0ff */
[----:B------:R-:W-:Y:S02]  /*5e50*/  IADD3 R171, PT, PT, R164, R119, RZ ;  /* 0x00000077a4ab7210 */ /* 0x000fe40007ffe0ff */
[----:B------:R-:W-:Y:S01]  /*5e60*/  IADD3 R170, PT, PT, R119, R124, RZ ;  /* 0x0000007c77aa7210 */ /* 0x000fe20007ffe0ff */
[----:B-1-3--:R-:W2:Y:S01]  /*5e70*/  LDTM.x64 R4, tmem[UR4] ;  /* 0x00000004000479ee */ /* 0x00aea20008340000 */
[C---:B------:R-:W-:Y:S02]  /*5e80*/  PRMT R81, R100.reuse, 0x8880, RZ ;  /* 0x0000888064517816 */ /* 0x040fe400000000ff */
[----:B------:R-:W-:Y:S02]  /*5e90*/  SHF.R.S32.HI R83, RZ, 0x18, R83 ;  /* 0x00000018ff537819 */ /* 0x000fe40000011453 */
[----:B------:R-:W-:Y:S02]  /*5ea0*/  SHF.R.S32.HI R86, RZ, 0x18, R101 ;  /* 0x00000018ff567819 */ /* 0x000fe40000011465 */
[----:B------:R-:W-:Y:S02]  /*5eb0*/  SHF.L.U32 R84, R100, 0x8, RZ ;  /* 0x0000000864547819 */ /* 0x000fe400000006ff */
[----:B------:R-:W-:Y:S02]  /*5ec0*/  SHF.L.U32 R85, R101, 0x8, RZ ;  /* 0x0000000865557819 */ /* 0x000fe400000006ff */
[----:B------:R-:W-:Y:S02]  /*5ed0*/  SHF.R.S32.HI R84, RZ, 0x18, R84 ;  /* 0x00000018ff547819 */ /* 0x000fe40000011454 */
[----:B------:R-:W-:Y:S02]  /*5ee0*/  SHF.R.S32.HI R85, RZ, 0x18, R85 ;  /* 0x00000018ff557819 */ /* 0x000fe40000011455 */
[----:B------:R-:W-:Y:S02]  /*5ef0*/  SHF.L.U32 R87, R98, 0x8, RZ ;  /* 0x0000000862577819 */ /* 0x000fe400000006ff */
[----:B------:R-:W-:Y:S02]  /*5f00*/  ISETP.NE.AND P0, PT, R167, RZ, PT ;  /* 0x000000ffa700720c */ /* 0x000fe40003f05270 */
[----:B------:R-:W-:Y:S02]  /*5f10*/  SHF.R.S32.HI R87, RZ, 0x18, R87 ;  /* 0x00000018ff577819 */ /* 0x000fe40000011457 */
[----:B------:R-:W-:Y:S02]  /*5f20*/  LEA R125, R160, UR49, 0x3 ;  /* 0x00000031a07d7c11 */ /* 0x000fe4000f8e18ff */
[----:B------:R-:W-:Y:S01]  /*5f30*/  @P6 SHF.L.U32 R126, R159, 0x1f, RZ ;  /* 0x0000001f9f7e6819 */ /* 0x000fe200000006ff */
[C---:B--2---:R-:W-:Y:S02]  /*5f40*/  IMAD R0, R78.reuse, R4, RZ ;  /* 0x000000044e007224 */ /* 0x044fe400078e02ff */
[C---:B------:R-:W-:Y:S02]  /*5f50*/  IMAD R2, R78.reuse, R5, RZ ;  /* 0x000000054e027224 */ /* 0x040fe400078e02ff */
[----:B------:R-:W-:Y:S02]  /*5f60*/  IMAD R3, R78, R6, RZ ;  /* 0x000000064e037224 */ /* 0x000fe400078e02ff */
[-C--:B------:R-:W-:Y:S01]  /*5f70*/  IMAD R0, R81, R82.reuse, R0 ;  /* 0x0000005251007224 */ /* 0x080fe200078e0200 */
[----:B------:R-:W-:Y:S01]  /*5f80*/  SHF.R.S32.HI R81, RZ, 0x18, R100 ;  /* 0x00000018ff517819 */ /* 0x000fe20000011464 */
[-C--:B------:R-:W-:Y:S01]  /*5f90*/  IMAD R2, R83, R82.reuse, R2 ;  /* 0x0000005253027224 */ /* 0x080fe200078e0202 */
[C---:B------:R-:W-:Y:S01]  /*5fa0*/  PRMT R83, R101.reuse, 0x8880, RZ ;  /* 0x0000888065537816 */ /* 0x040fe200000000ff */
[----:B------:R-:W-:Y:S01]  /*5fb0*/  IMAD R3, R84, R82, R3 ;  /* 0x0000005254037224 */ /* 0x000fe200078e0203 */
[----:B------:R-:W-:Y:S01]  /*5fc0*/  SHF.L.U32 R84, R101, 0x10, RZ ;  /* 0x0000001065547819 */ /* 0x000fe200000006ff */
[C---:B------:R-:W-:Y:S02]  /*5fd0*/  IMAD R7, R78.reuse, R7, RZ ;  /* 0x000000074e077224 */ /* 0x040fe400078e02ff */
[C---:B------:R-:W-:Y:S01]  /*5fe0*/  IMAD R4, R78.reuse, R8, RZ ;  /* 0x000000084e047224 */ /* 0x040fe200078e02ff */
[----:B------:R-:W-:Y:S01]  /*5ff0*/  SHF.R.S32.HI R84, RZ, 0x18, R84 ;  /* 0x00000018ff547819 */ /* 0x000fe20000011454 */
[----:B------:R-:W-:Y:S02]  /*6000*/  IMAD R5, R78, R9, RZ ;  /* 0x000000094e057224 */ /* 0x000fe400078e02ff */
[----:B------:R-:W-:Y:S01]  /*6010*/  IMAD R7, R81, R82, R7 ;  /* 0x0000005251077224 */ /* 0x000fe200078e0207 */
[----:B------:R-:W-:Y:S01]  /*6020*/  PRMT R81, R102, 0x8880, RZ ;  /* 0x0000888066517816 */ /* 0x000fe200000000ff */
[----:B------:R-:W-:Y:S02]  /*6030*/  IMAD R6, R78, R10, RZ ;  /* 0x0000000a4e067224 */ /* 0x000fe400078e02ff */
[-C--:B------:R-:W-:Y:S01]  /*6040*/  IMAD R4, R83, R82.reuse, R4 ;  /* 0x0000005253047224 */ /* 0x080fe200078e0204 */
[----:B------:R-:W-:Y:S01]  /*6050*/  I2IP.S8.S32.SAT R105, R7, R3, RZ ;  /* 0x0000000307697239 */ /* 0x000fe200000014ff */
[----:B------:R-:W-:Y:S01]  /*6060*/  IMAD R5, R84, R82, R5 ;  /* 0x0000005254057224 */ /* 0x000fe200078e0205 */
[----:B------:R-:W-:Y:S01]  /*6070*/  SHF.L.U32 R83, R102, 0x10, RZ ;  /* 0x0000001066537819 */ /* 0x000fe200000006ff */
[----:B------:R-:W-:Y:S01]  /*6080*/  IMAD R11, R78, R11, RZ ;  /* 0x0000000b4e0b7224 */ /* 0x000fe200078e02ff */
[----:B------:R-:W-:Y:S01]  /*6090*/  I2IP.S8.S32.SAT R104, R2, R0, R105 ;  /* 0x0000000002687239 */ /* 0x000fe20000001469 */
[----:B------:R-:W-:Y:S01]  /*60a0*/  IMAD R6, R85, R82, R6 ;  /* 0x0000005255067224 */ /* 0x000fe200078e0206 */
[----:B------:R-:W-:Y:S01]  /*60b0*/  SHF.R.S32.HI R83, RZ, 0x18, R83 ;  /* 0x00000018ff537819 */ /* 0x000fe20000011453 */
[----:B------:R-:W-:Y:S01]  /*60c0*/  IMAD R8, R78, R12, RZ ;  /* 0x0000000c4e087224 */ /* 0x000fe200078e02ff */
[----:B------:R-:W-:Y:S01]  /*60d0*/  SHF.L.U32 R85, R102, 0x8, RZ ;  /* 0x0000000866557819 */ /* 0x000fe200000006ff */
[----:B------:R-:W-:Y:S02]  /*60e0*/  IMAD R9, R78, R13, RZ ;  /* 0x0000000d4e097224 */ /* 0x000fe400078e02ff */
[----:B------:R-:W-:Y:S01]  /*60f0*/  IMAD R11, R86, R82, R11 ;  /* 0x00000052560b7224 */ /* 0x000fe200078e020b */
[----:B------:R-:W-:Y:S01]  /*6100*/  SHF.R.S32.HI R85, RZ, 0x18, R85 ;  /* 0x00000018ff557819 */ /* 0x000fe20000011455 */
[C---:B------:R-:W-:Y:S01]  /*6110*/  IMAD R10, R78.reuse, R14, RZ ;  /* 0x0000000e4e0a7224 */ /* 0x040fe200078e02ff */
[----:B------:R-:W-:Y:S01]  /*6120*/  SHF.R.S32.HI R86, RZ, 0x18, R103 ;  /* 0x00000018ff567819 */ /* 0x000fe20000011467 */
[----:B------:R-:W-:Y:S01]  /*6130*/  IMAD R8, R81, R82, R8 ;  /* 0x0000005251087224 */ /* 0x000fe200078e0208 */
[----:B------:R-:W-:Y:S01]  /*6140*/  I2IP.S8.S32.SAT R106, R11, R6, RZ ;  /* 0x000000060b6a7239 */ /* 0x000fe200000014ff */
[----:B------:R-:W-:Y:S01]  /*6150*/  IMAD R9, R83, R82, R9 ;  /* 0x0000005253097224 */ /* 0x000fe200078e0209 */
[C---:B------:R-:W-:Y:S01]  /*6160*/  PRMT R83, R103.reuse, 0x8880, RZ ;  /* 0x0000888067537816 */ /* 0x040fe200000000ff */
[----:B------:R-:W-:Y:S01]  /*6170*/  IMAD.U32 R84, R103, 0x10000, RZ ;  /* 0x0001000067547824 */ /* 0x000fe200078e00ff */
[----:B------:R-:W-:Y:S01]  /*6180*/  I2IP.S8.S32.SAT R105, R5, R4, R106 ;  /* 0x0000000405697239 */ /* 0x000fe2000000146a */
[C---:B------:R-:W-:Y:S01]  /*6190*/  IMAD R15, R78.reuse, R15, RZ ;  /* 0x0000000f4e0f7224 */ /* 0x040fe200078e02ff */
[----:B------:R-:W-:Y:S01]  /*61a0*/  SHF.R.S32.HI R81, RZ, 0x18, R102 ;  /* 0x00000018ff517819 */ /* 0x000fe20000011466 */
[----:B------:R-:W-:Y:S01]  /*61b0*/  IMAD R10, R85, R82, R10 ;  /* 0x00000052550a7224 */ /* 0x000fe200078e020a */
[----:B------:R-:W-:Y:S01]  /*61c0*/  SHF.R.S32.HI R84, RZ, 0x18, R84 ;  /* 0x00000018ff547819 */ /* 0x000fe20000011454 */
[C---:B------:R-:W-:Y:S01]  /*61d0*/  IMAD R12, R78.reuse, R16, RZ ;  /* 0x000000104e0c7224 */ /* 0x040fe200078e02ff */
[----:B------:R-:W-:Y:S01]  /*61e0*/  SHF.L.U32 R85, R103, 0x8, RZ ;  /* 0x0000000867557819 */ /* 0x000fe200000006ff */
[----:B------:R-:W-:Y:S02]  /*61f0*/  IMAD R13, R78, R17, RZ ;  /* 0x000000114e0d7224 */ /* 0x000fe400078e02ff */
[----:B------:R-:W-:Y:S01]  /*6200*/  IMAD R15, R81, R82, R15 ;  /* 0x00000052510f7224 */ /* 0x000fe200078e020f */
[----:B------:R-:W-:Y:S01]  /*6210*/  PRMT R81, R88, 0x8880, RZ ;  /* 0x0000888058517816 */ /* 0x000fe200000000ff */
[----:B------:R-:W-:Y:S01]  /*6220*/  IMAD R14, R78, R18, RZ ;  /* 0x000000124e0e7224 */ /* 0x000fe200078e02ff */
[----:B------:R-:W-:Y:S01]  /*6230*/  SHF.R.S32.HI R85, RZ, 0x18, R85 ;  /* 0x00000018ff557819 */ /* 0x000fe20000011455 */
[----:B------:R-:W-:Y:S01]  /*6240*/  IMAD R12, R83, R82, R12 ;  /* 0x00000052530c7224 */ /* 0x000fe200078e020c */
[----:B------:R-:W-:Y:S01]  /*6250*/  I2IP.S8.S32.SAT R106, R15, R10, RZ ;  /* 0x0000000a0f6a7239 */ /* 0x000fe200000014ff */
[----:B------:R-:W-:Y:S01]  /*6260*/  IMAD R13, R84, R82, R13 ;  /* 0x00000052540d7224 */ /* 0x000fe200078e020d */
[----:B------:R-:W-:Y:S01]  /*6270*/  SHF.L.U32 R83, R88, 0x10, RZ ;  /* 0x0000001058537819 */ /* 0x000fe200000006ff */
[C---:B------:R-:W-:Y:S01]  /*6280*/  IMAD R19, R78.reuse, R19, RZ ;  /* 0x000000134e137224 */ /* 0x040fe200078e02ff */
[----:B------:R-:W-:Y:S01]  /*6290*/  I2IP.S8.S32.SAT R106, R9, R8, R106 ;  /* 0x00000008096a7239 */ /* 0x000fe2000000146a */
[----:B------:R-:W-:Y:S01]  /*62a0*/  IMAD R14, R85, R82, R14 ;  /* 0x00000052550e7224 */ /* 0x000fe200078e020e */
[----:B------:R-:W-:Y:S01]  /*62b0*/  SHF.R.S32.HI R83, RZ, 0x18, R83 ;  /* 0x00000018ff537819 */ /* 0x000fe20000011453 */
[C---:B------:R-:W-:Y:S01]  /*62c0*/  IMAD R16, R78.reuse, R20, RZ ;  /* 0x000000144e107224 */ /* 0x040fe200078e02ff */
[----:B------:R-:W-:Y:S01]  /*62d0*/  SHF.L.U32 R84, R89, 0x10, RZ ;  /* 0x0000001059547819 */ /* 0x000fe200000006ff */
[----:B------:R-:W-:Y:S01]  /*62e0*/  IMAD R17, R78, R21, RZ ;  /* 0x000000154e117224 */ /* 0x000fe200078e02ff */
[----:B------:R-:W-:Y:S01]  /*62f0*/  SHF.L.U32 R85, R88, 0x8, RZ ;  /* 0x0000000858557819 */ /* 0x000fe200000006ff */
[----:B------:R-:W-:Y:S01]  /*6300*/  IMAD R19, R86, R82, R19 ;  /* 0x0000005256137224 */ /* 0x000fe200078e0213 */
[----:B------:R-:W-:Y:S01]  /*6310*/  SHF.R.S32.HI R84, RZ, 0x18, R84 ;  /* 0x00000018ff547819 */ /* 0x000fe20000011454 */
[C---:B------:R-:W-:Y:S01]  /*6320*/  IMAD R18, R78.reuse, R22, RZ ;  /* 0x000000164e127224 */ /* 0x040fe200078e02ff */
[----:B------:R-:W-:Y:S01]  /*6330*/  SHF.R.S32.HI R85, RZ, 0x18, R85 ;  /* 0x00000018ff557819 */ /* 0x000fe20000011455 */
[----:B------:R-:W-:Y:S01]  /*6340*/  IMAD R16, R81, R82, R16 ;  /* 0x0000005251107224 */ /* 0x000fe200078e0210 */
[----:B------:R-:W-:Y:S01]  /*6350*/  I2IP.S8.S32.SAT R107, R19, R14, RZ ;  /* 0x0000000e136b7239 */ /* 0x000fe200000014ff */
[-C--:B------:R-:W-:Y:S01]  /*6360*/  IMAD R17, R83, R82.reuse, R17 ;  /* 0x0000005253117224 */ /* 0x080fe200078e0211 */
[----:B------:R-:W-:Y:S01]  /*6370*/  PRMT R83, R89, 0x8880, RZ ;  /* 0x0000888059537816 */ /* 0x000fe200000000ff */
[C---:B------:R-:W-:Y:S01]  /*6380*/  IMAD R23, R78.reuse, R23, RZ ;  /* 0x000000174e177224 */ /* 0x040fe200078e02ff */
[----:B------:R-:W-:Y:S01]  /*6390*/  SHF.R.S32.HI R81, RZ, 0x18, R88 ;  /* 0x00000018ff517819 */ /* 0x000fe20000011458 */
[----:B------:R-:W-:Y:S01]  /*63a0*/  IMAD R18, R85, R82, R18 ;  /* 0x0000005255127224 */ /* 0x000fe200078e0212 */
[----:B------:R-:W-:Y:S01]  /*63b0*/  SHF.L.U32 R85, R89, 0x8, RZ ;  /* 0x0000000859557819 */ /* 0x000fe200000006ff */
[C---:B------:R-:W-:Y:S01]  /*63c0*/  IMAD R20, R78.reuse, R24, RZ ;  /* 0x000000184e147224 */ /* 0x040fe200078e02ff */
[----:B------:R-:W-:Y:S01]  /*63d0*/  I2IP.S8.S32.SAT R107, R13, R12, R107 ;  /* 0x0000000c0d6b7239 */ /* 0x000fe2000000146b */
[----:B------:R-:W-:Y:S01]  /*63e0*/  IMAD R21, R78, R25, RZ ;  /* 0x000000194e157224 */ /* 0x000fe200078e02ff */
[----:B------:R-:W-:Y:S01]  /*63f0*/  SHF.R.S32.HI R85, RZ, 0x18, R85 ;  /* 0x00000018ff557819 */ /* 0x000fe20000011455 */
[----:B------:R-:W-:Y:S01]  /*6400*/  IMAD R23, R81, R82, R23 ;  /* 0x0000005251177224 */ /* 0x000fe200078e0217 */
[----:B------:R-:W-:Y:S01]  /*6410*/  PRMT R81, R90, 0x8880, RZ ;  /* 0x000088805a517816 */ /* 0x000fe200000000ff */
[----:B------:R-:W-:Y:S01]  /*6420*/  IMAD R22, R78, R26, RZ ;  /* 0x0000001a4e167224 */ /* 0x000fe200078e02ff */
[----:B------:R1:W-:Y:S01]  /*6430*/  STS.128 [R153+UR49+0x4200], R104 ;  /* 0x0042006899007988 */ /* 0x0003e20008000c31 */
[----:B------:R-:W-:Y:S01]  /*6440*/  IMAD R20, R83, R82, R20 ;  /* 0x0000005253147224 */ /* 0x000fe200078e0214 */
[----:B------:R-:W-:Y:S01]  /*6450*/  I2IP.S8.S32.SAT R108, R23, R18, RZ ;  /* 0x00000012176c7239 */ /* 0x000fe200000014ff */
[----:B------:R-:W-:Y:S01]  /*6460*/  IMAD R21, R84, R82, R21 ;  /* 0x0000005254157224 */ /* 0x000fe200078e0215 */
[----:B------:R-:W-:Y:S01]  /*6470*/  SHF.R.S32.HI R86, RZ, 0x18, R89 ;  /* 0x00000018ff567819 */ /* 0x000fe20000011459 */
[----:B------:R-:W-:Y:S01]  /*6480*/  IMAD.U32 R83, R90, 0x10000, RZ ;  /* 0x000100005a537824 */ /* 0x000fe200078e00ff */
[----:B------:R-:W-:Y:S01]  /*6490*/  I2IP.S8.S32.SAT R108, R17, R16, R108 ;  /* 0x00000010116c7239 */ /* 0x000fe2000000146c */
[----:B------:R-:W-:Y:S01]  /*64a0*/  IMAD R27, R78, R27, RZ ;  /* 0x0000001b4e1b7224 */ /* 0x000fe200078e02ff */
[----:B------:R-:W-:Y:S01]  /*64b0*/  SHF.L.U32 R84, R91, 0x10, RZ ;  /* 0x000000105b547819 */ /* 0x000fe200000006ff */
[----:B------:R-:W-:Y:S01]  /*64c0*/  IMAD R22, R85, R82, R22 ;  /* 0x0000005255167224 */ /* 0x000fe200078e0216 */
[----:B------:R-:W-:Y:S01]  /*64d0*/  SHF.L.U32 R85, R90, 0x8, RZ ;  /* 0x000000085a557819 */ /* 0x000fe200000006ff */
[C---:B------:R-:W-:Y:S01]  /*64e0*/  IMAD R24, R78.reuse, R28, RZ ;  /* 0x0000001c4e187224 */ /* 0x040fe200078e02ff */
[----:B------:R-:W-:Y:S01]  /*64f0*/  SHF.R.S32.HI R83, RZ, 0x18, R83 ;  /* 0x00000018ff537819 */ /* 0x000fe20000011453 */
[----:B------:R-:W-:Y:S01]  /*6500*/  IMAD R25, R78, R29, RZ ;  /* 0x0000001d4e197224 */ /* 0x000fe200078e02ff */
[----:B------:R-:W-:Y:S01]  /*6510*/  SHF.R.S32.HI R84, RZ, 0x18, R84 ;  /* 0x00000018ff547819 */ /* 0x000fe20000011454 */
[----:B------:R-:W-:Y:S01]  /*6520*/  IMAD R27, R86, R82, R27 ;  /* 0x00000052561b7224 */ /* 0x000fe200078e021b */
[----:B------:R-:W-:Y:S01]  /*6530*/  SHF.R.S32.HI R85, RZ, 0x18, R85 ;  /* 0x00000018ff557819 */ /* 0x000fe20000011455 */
[C---:B------:R-:W-:Y:S01]  /*6540*/  IMAD R26, R78.reuse, R30, RZ ;  /* 0x0000001e4e1a7224 */ /* 0x040fe200078e02ff */
[----:B------:R-:W-:Y:S01]  /*6550*/  SHF.R.S32.HI R86, RZ, 0x18, R91 ;  /* 0x00000018ff567819 */ /* 0x000fe2000001145b */
[----:B------:R-:W-:Y:S01]  /*6560*/  IMAD R24, R81, R82, R24 ;  /* 0x0000005251187224 */ /* 0x000fe200078e0218 */
[----:B------:R-:W-:Y:S01]  /*6570*/  I2IP.S8.S32.SAT R109, R27, R22, RZ ;  /* 0x000000161b6d7239 */ /* 0x000fe200000014ff */
[----:B------:R-:W-:Y:S01]  /*6580*/  IMAD R25, R83, R82, R25 ;  /* 0x0000005253197224 */ /* 0x000fe200078e0219 */
[----:B------:R-:W-:Y:S01]  /*6590*/  SHF.R.S32.HI R81, RZ, 0x18, R90 ;  /* 0x00000018ff517819 */ /* 0x000fe2000001145a */
[C---:B------:R-:W-:Y:S01]  /*65a0*/  IMAD R31, R78.reuse, R31, RZ ;  /* 0x0000001f4e1f7224 */ /* 0x040fe200078e02ff */
[----:B------:R-:W-:Y:S01]  /*65b0*/  I2IP.S8.S32.SAT R109, R21, R20, R109 ;  /* 0x00000014156d7239 */ /* 0x000fe2000000146d */
[----:B------:R-:W-:Y:S01]  /*65c0*/  IMAD R26, R85, R82, R26 ;  /* 0x00000052551a7224 */ /* 0x000fe200078e021a */
[C---:B------:R-:W-:Y:S01]  /*65d0*/  PRMT R83, R91.reuse, 0x8880, RZ ;  /* 0x000088805b537816 */ /* 0x040fe200000000ff */
[C---:B------:R-:W-:Y:S01]  /*65e0*/  IMAD R28, R78.reuse, R32, RZ ;  /* 0x000000204e1c7224 */ /* 0x040fe200078e02ff */
[----:B------:R-:W-:Y:S01]  /*65f0*/  SHF.L.U32 R85, R91, 0x8, RZ ;  /* 0x000000085b557819 */ /* 0x000fe200000006ff */
[C---:B------:R-:W-:Y:S02]  /*6600*/  IMAD R29, R78.reuse, R33, RZ ;  /* 0x000000214e1d7224 */ /* 0x040fe400078e02ff */
[----:B------:R-:W-:Y:S01]  /*6610*/  IMAD R31, R81, R82, R31 ;  /* 0x00000052511f7224 */ /* 0x000fe200078e021f */
[----:B------:R-:W-:Y:S01]  /*6620*/  SHF.R.S32.HI R85, RZ, 0x18, R85 ;  /* 0x00000018ff557819 */ /* 0x000fe20000011455 */
[----:B------:R-:W-:Y:S01]  /*6630*/  IMAD R30, R78, R34, RZ ;  /* 0x000000224e1e7224 */ /* 0x000fe200078e02ff */
[----:B------:R-:W-:Y:S01]  /*6640*/  PRMT R81, R92, 0x8880, RZ ;  /* 0x000088805c517816 */ /* 0x000fe200000000ff */
[----:B------:R-:W-:Y:S01]  /*6650*/  IMAD R28, R83, R82, R28 ;  /* 0x00000052531c7224 */ /* 0x000fe200078e021c */
[----:B------:R-:W-:Y:S01]  /*6660*/  I2IP.S8.S32.SAT R110, R31, R26, RZ ;  /* 0x0000001a1f6e7239 */ /* 0x000fe200000014ff */
[----:B------:R-:W-:Y:S01]  /*6670*/  IMAD R29, R84, R82, R29 ;  /* 0x00000052541d7224 */ /* 0x000fe200078e021d */
[----:B------:R-:W-:Y:S01]  /*6680*/  SHF.L.U32 R83, R92, 0x10, RZ ;  /* 0x000000105c537819 */ /* 0x000fe200000006ff */
[----:B------:R-:W-:Y:S01]  /*6690*/  IMAD R35, R78, R35, RZ ;  /* 0x000000234e237224 */ /* 0x000fe200078e02ff */
[----:B------:R-:W-:Y:S01]  /*66a0*/  I2IP.S8.S32.SAT R110, R25, R24, R110 ;  /* 0x00000018196e7239 */ /* 0x000fe2000000146e */
[----:B------:R-:W-:Y:S01]  /*66b0*/  IMAD R30, R85, R82, R30 ;  /* 0x00000052551e7224 */ /* 0x000fe200078e021e */
[----:B------:R-:W-:Y:S01]  /*66c0*/  SHF.L.U32 R85, R92, 0x8, RZ ;  /* 0x000000085c557819 */ /* 0x000fe200000006ff */
[C---:B------:R-:W-:Y:S01]  /*66d0*/  IMAD R32, R78.reuse, R36, RZ ;  /* 0x000000244e207224 */ /* 0x040fe200078e02ff */
[----:B------:R-:W-:Y:S01]  /*66e0*/  SHF.R.S32.HI R83, RZ, 0x18, R83 ;  /* 0x00000018ff537819 */ /* 0x000fe20000011453 */
[----:B------:R-:W-:Y:S01]  /*66f0*/  IMAD R33, R78, R37, RZ ;  /* 0x000000254e217224 */ /* 0x000fe200078e02ff */
[----:B------:R-:W-:Y:S01]  /*6700*/  SHF.R.S32.HI R85, RZ, 0x18, R85 ;  /* 0x00000018ff557819 */ /* 0x000fe20000011455 */
[----:B------:R-:W-:Y:S01]  /*6710*/  IMAD R35, R86, R82, R35 ;  /* 0x0000005256237224 */ /* 0x000fe200078e0223 */
[----:B------:R-:W-:Y:S01]  /*6720*/  PRMT R84, R93, 0x8880, RZ ;  /* 0x000088805d547816 */ /* 0x000fe200000000ff */
[----:B------:R-:W-:Y:S01]  /*6730*/  IMAD R34, R78, R38, RZ ;  /* 0x000000264e227224 */ /* 0x000fe200078e02ff */
[----:B------:R-:W-:Y:S01]  /*6740*/  SHF.L.U32 R86, R96, 0x10, RZ ;  /* 0x0000001060567819 */ /* 0x000fe200000006ff */
[----:B------:R-:W-:Y:S01]  /*6750*/  IMAD R32, R81, R82, R32 ;  /* 0x0000005251207224 */ /* 0x000fe200078e0220 */
[----:B------:R-:W-:Y:S01]  /*6760*/  SHF.R.S32.HI R81, RZ, 0x18, R92 ;  /* 0x00000018ff517819 */ /* 0x000fe2000001145c */
[C---:B------:R-:W-:Y:S01]  /*6770*/  IMAD R39, R78.reuse, R39, RZ ;  /* 0x000000274e277224 */ /* 0x040fe200078e02ff */
[----:B------:R-:W-:Y:S01]  /*6780*/  I2IP.S8.S32.SAT R111, R35, R30, RZ ;  /* 0x0000001e236f7239 */ /* 0x000fe200000014ff */
[-C--:B------:R-:W-:Y:S02]  /*6790*/  IMAD R33, R83, R82.reuse, R33 ;  /* 0x0000005253217224 */ /* 0x080fe400078e0221 */
[----:B------:R-:W-:Y:S01]  /*67a0*/  IMAD R34, R85, R82, R34 ;  /* 0x0000005255227224 */ /* 0x000fe200078e0222 */
[----:B------:R-:W-:Y:S01]  /*67b0*/  I2IP.S8.S32.SAT R111, R29, R28, R111 ;  /* 0x0000001c1d6f7239 */ /* 0x000fe2000000146f */
[C---:B------:R-:W-:Y:S01]  /*67c0*/  IMAD.U32 R83, R93.reuse, 0x10000, RZ ;  /* 0x000100005d537824 */ /* 0x040fe200078e00ff */
[----:B------:R-:W-:Y:S01]  /*67d0*/  SHF.L.U32 R85, R93, 0x8, RZ ;  /* 0x000000085d557819 */ /* 0x000fe200000006ff */
[----:B------:R-:W-:Y:S01]  /*67e0*/  IMAD R39, R81, R82, R39 ;  /* 0x0000005251277224 */ /* 0x000fe200078e0227 */
[----:B------:R-:W-:Y:S01]  /*67f0*/  MOV R81, R84 ;  /* 0x0000005400517202 */ /* 0x000fe20000000f00 */
[C---:B------:R-:W-:Y:S01]  /*6800*/  IMAD R36, R78.reuse, R40, RZ ;  /* 0x000000284e247224 */ /* 0x040fe200078e02ff */
[----:B------:R-:W-:Y:S01]  /*6810*/  SHF.R.S32.HI R83, RZ, 0x18, R83 ;  /* 0x00000018ff537819 */ /* 0x000fe20000011453 */
[C---:B------:R-:W-:Y:S01]  /*6820*/  IMAD R37, R78.reuse, R41, RZ ;  /* 0x000000294e257224 */ /* 0x040fe200078e02ff */
[----:B------:R-:W-:Y:S01]  /*6830*/  SHF.R.S32.HI R85, RZ, 0x18, R85 ;  /* 0x00000018ff557819 */ /* 0x000fe20000011455 */
[C---:B------:R-:W-:Y:S01]  /*6840*/  IMAD R38, R78.reuse, R42, RZ ;  /* 0x0000002a4e267224 */ /* 0x040fe200078e02ff */
[----:B------:R1:W-:Y:S01]  /*6850*/  STS.128 [R172+0x4200], R108 ;  /* 0x0042006cac007388 */ /* 0x0003e20000000c00 */
[----:B------:R-:W-:Y:S01]  /*6860*/  IMAD R36, R81, R82, R36 ;  /* 0x0000005251247224 */ /* 0x000fe200078e0224 */
[----:B------:R-:W-:Y:S01]  /*6870*/  I2IP.S8.S32.SAT R112, R39, R34, RZ ;  /* 0x0000002227707239 */ /* 0x000fe200000014ff */
[-C--:B------:R-:W-:Y:S01]  /*6880*/  IMAD R37, R83, R82.reuse, R37 ;  /* 0x0000005253257224 */ /* 0x080fe200078e0225 */
[----:B------:R-:W-:Y:S01]  /*6890*/  SHF.R.S32.HI R84, RZ, 0x18, R93 ;  /* 0x00000018ff547819 */ /* 0x000fe2000001145d */
[----:B------:R-:W-:Y:S01]  /*68a0*/  IMAD R43, R78, R43, RZ ;  /* 0x0000002b4e2b7224 */ /* 0x000fe200078e02ff */
[C---:B------:R-:W-:Y:S01]  /*68b0*/  SHF.L.U32 R83, R94.reuse, 0x10, RZ ;  /* 0x000000105e537819 */ /* 0x040fe200000006ff */
[----:B------:R-:W-:Y:S01]  /*68c0*/  IMAD R38, R85, R82, R38 ;  /* 0x0000005255267224 */ /* 0x000fe200078e0226 */
[----:B------:R-:W-:Y:S01]  /*68d0*/  PRMT R81, R94, 0x8880, RZ ;  /* 0x000088805e517816 */ /* 0x000fe200000000ff */
[----:B------:R-:W-:Y:S01]  /*68e0*/  IMAD R40, R78, R44, RZ ;  /* 0x0000002c4e287224 */ /* 0x000fe200078e02ff */
[----:B------:R-:W-:Y:S01]  /*68f0*/  SHF.L.U32 R85, R94, 0x8, RZ ;  /* 0x000000085e557819 */ /* 0x000fe200000006ff */
[----:B------:R-:W-:Y:S01]  /*6900*/  IMAD R41, R78, R45, RZ ;  /* 0x0000002d4e297224 */ /* 0x000fe200078e02ff */
[----:B------:R-:W-:Y:S01]  /*6910*/  SHF.R.S32.HI R83, RZ, 0x18, R83 ;  /* 0x00000018ff537819 */ /* 0x000fe20000011453 */
[----:B------:R-:W-:Y:S01]  /*6920*/  IMAD R43, R84, R82, R43 ;  /* 0x00000052542b7224 */ /* 0x000fe200078e022b */
[----:B------:R-:W-:Y:S01]  /*6930*/  SHF.R.S32.HI R85, RZ, 0x18, R85 ;  /* 0x00000018ff557819 */ /* 0x000fe20000011455 */
[C---:B------:R-:W-:Y:S01]  /*6940*/  IMAD R42, R78.reuse, R46, RZ ;  /* 0x0000002e4e2a7224 */ /* 0x040fe200078e02ff */
[----:B------:R-:W-:Y:S01]  /*6950*/  I2IP.S8.S32.SAT R112, R33, R32, R112 ;  /* 0x0000002021707239 */ /* 0x000fe20000001470 */
[----:B------:R-:W-:Y:S01]  /*6960*/  IMAD R40, R81, R82, R40 ;  /* 0x0000005251287224 */ /* 0x000fe200078e0228 */
[----:B------:R-:W-:Y:S01]  /*6970*/  SHF.R.S32.HI R84, RZ, 0x18, R94 ;  /* 0x00000018ff547819 */ /* 0x000fe2000001145e */
[----:B------:R-:W-:Y:S01]  /*6980*/  IMAD R47, R78, R47, RZ ;  /* 0x0000002f4e2f7224 */ /* 0x000fe200078e02ff */
[----:B------:R-:W-:Y:S01]  /*6990*/  I2IP.S8.S32.SAT R113, R43, R38, RZ ;  /* 0x000000262b717239 */ /* 0x000fe200000014ff */
[-C--:B------:R-:W-:Y:S01]  /*69a0*/  IMAD R41, R83, R82.reuse, R41 ;  /* 0x0000005253297224 */ /* 0x080fe200078e0229 */
[----:B------:R-:W-:Y:S01]  /*69b0*/  PRMT R81, R95, 0x8880, RZ ;  /* 0x000088805f517816 */ /* 0x000fe200000000ff */
[-C--:B------:R-:W-:Y:S01]  /*69c0*/  IMAD R42, R85, R82.reuse, R42 ;  /* 0x00000052552a7224 */ /* 0x080fe200078e022a */
[----:B------:R-:W-:Y:S01]  /*69d0*/  SHF.L.U32 R83, R95, 0x10, RZ ;  /* 0x000000105f537819 */ /* 0x000fe200000006ff */
[----:B------:R-:W-:Y:S01]  /*69e0*/  IMAD R47, R84, R82, R47 ;  /* 0x00000052542f7224 */ /* 0x000fe200078e022f */
[----:B------:R-:W-:Y:S01]  /*69f0*/  I2IP.S8.S32.SAT R113, R37, R36, R113 ;  /* 0x0000002425717239 */ /* 0x000fe20000001471 */
[C---:B------:R-:W-:Y:S01]  /*6a00*/  IMAD R44, R78.reuse, R48, RZ ;  /* 0x000000304e2c7224 */ /* 0x040fe200078e02ff */
[----:B------:R-:W-:Y:S01]  /*6a10*/  SHF.R.S32.HI R83, RZ, 0x18, R83 ;  /* 0x00000018ff537819 */ /* 0x000fe20000011453 */
[----:B------:R-:W-:Y:S01]  /*6a20*/  IMAD.SHL.U32 R84, R95, 0x100, RZ ;  /* 0x000001005f547824 */ /* 0x000fe200078e00ff */
[----:B------:R-:W-:Y:S01]  /*6a30*/  I2IP.S8.S32.SAT R114, R47, R42, RZ ;  /* 0x0000002a2f727239 */ /* 0x000fe200000014ff */
[----:B------:R-:W-:Y:S01]  /*6a40*/  IMAD R45, R78, R49, RZ ;  /* 0x000000314e2d7224 */ /* 0x000fe200078e02ff */
[----:B------:R-:W-:Y:S01]  /*6a50*/  PRMT R85, R96, 0x8880, RZ ;  /* 0x0000888060557816 */ /* 0x000fe200000000ff */
[----:B------:R-:W-:Y:S01]  /*6a60*/  IMAD R44, R81, R82, R44 ;  /* 0x00000052512c7224 */ /* 0x000fe200078e022c */
[----:B------:R-:W-:Y:S01]  /*6a70*/  SHF.R.S32.HI R81, RZ, 0x18, R84 ;  /* 0x00000018ff517819 */ /* 0x000fe20000011454 */
[C---:B------:R-:W-:Y:S01]  /*6a80*/  IMAD R46, R78.reuse, R50, RZ ;  /* 0x000000324e2e7224 */ /* 0x040fe200078e02ff */
[----:B------:R-:W-:Y:S01]  /*6a90*/  I2IP.S8.S32.SAT R114, R41, R40, R114 ;  /* 0x0000002829727239 */ /* 0x000fe20000001472 */
[----:B------:R-:W-:Y:S01]  /*6aa0*/  IMAD R45, R83, R82, R45 ;  /* 0x00000052532d7224 */ /* 0x000fe200078e022d */
[----:B------:R-:W-:Y:S01]  /*6ab0*/  SHF.R.S32.HI R83, RZ, 0x18, R95 ;  /* 0x00000018ff537819 */ /* 0x000fe2000001145f */
[----:B------:R-:W-:Y:S01]  /*6ac0*/  IMAD R51, R78, R51, RZ ;  /* 0x000000334e337224 */ /* 0x000fe200078e02ff */
[----:B------:R-:W-:Y:S01]  /*6ad0*/  SHF.L.U32 R84, R96, 0x8, RZ ;  /* 0x0000000860547819 */ /* 0x000fe200000006ff */
[C---:B------:R-:W-:Y:S02]  /*6ae0*/  IMAD R48, R78.reuse, R52, RZ ;  /* 0x000000344e307224 */ /* 0x040fe400078e02ff */
[-C--:B------:R-:W-:Y:S01]  /*6af0*/  IMAD R46, R81, R82.reuse, R46 ;  /* 0x00000052512e7224 */ /* 0x080fe200078e022e */
[----:B------:R-:W-:Y:S01]  /*6b00*/  SHF.R.S32.HI R81, RZ, 0x18, R86 ;  /* 0x00000018ff517819 */ /* 0x000fe20000011456 */
[C---:B------:R-:W-:Y:S01]  /*6b10*/  IMAD R49, R78.reuse, R53, RZ ;  /* 0x000000354e317224 */ /* 0x040fe200078e02ff */
[----:B------:R-:W-:Y:S01]  /*6b20*/  SHF.R.S32.HI R86, RZ, 0x18, R99 ;  /* 0x00000018ff567819 */ /* 0x000fe20000011463 */
[----:B------:R-:W-:Y:S01]  /*6b30*/  IMAD R51, R83, R82, R51 ;  /* 0x0000005253337224 */ /* 0x000fe200078e0233 */
[----:B------:R-:W-:Y:S01]  /*6b40*/  SHF.R.S32.HI R83, RZ, 0x18, R84 ;  /* 0x00000018ff537819 */ /* 0x000fe20000011454 */
[C---:B------:R-:W-:Y:S01]  /*6b50*/  IMAD R50, R78.reuse, R54, RZ ;  /* 0x000000364e327224 */ /* 0x040fe200078e02ff */
[----:B------:R-:W-:Y:S01]  /*6b60*/  SHF.R.S32.HI R84, RZ, 0x18, R96 ;  /* 0x00000018ff547819 */ /* 0x000fe20000011460 */
[----:B------:R-:W-:Y:S01]  /*6b70*/  IMAD R48, R85, R82, R48 ;  /* 0x0000005255307224 */ /* 0x000fe200078e0230 */
[----:B------:R-:W-:Y:S01]  /*6b80*/  I2IP.S8.S32.SAT R115, R51, R46, RZ ;  /* 0x0000002e33737239 */ /* 0x000fe200000014ff */
[C---:B------:R-:W-:Y:S01]  /*6b90*/  IMAD R55, R78.reuse, R55, RZ ;  /* 0x000000374e377224 */ /* 0x040fe200078e02ff */
[----:B------:R-:W-:Y:S01]  /*6ba0*/  SHF.L.U32 R85, R97, 0x10, RZ ;  /* 0x0000001061557819 */ /* 0x000fe200000006ff */
[----:B------:R-:W-:Y:S01]  /*6bb0*/  IMAD R49, R81, R82, R49 ;  /* 0x0000005251317224 */ /* 0x000fe200078e0231 */
[----:B------:R-:W-:Y:S01]  /*6bc0*/  PRMT R81, R97, 0x8880, RZ ;  /* 0x0000888061517816 */ /* 0x000fe200000000ff */
[----:B------:R-:W-:Y:S01]  /*6bd0*/  IMAD R52, R78, R56, RZ ;  /* 0x000000384e347224 */ /* 0x000fe200078e02ff */
[----:B------:R-:W-:Y:S01]  /*6be0*/  I2IP.S8.S32.SAT R115, R45, R44, R115 ;  /* 0x0000002c2d737239 */ /* 0x000fe20000001473 */
[-C--:B------:R-:W-:Y:S01]  /*6bf0*/  IMAD R50, R83, R82.reuse, R50 ;  /* 0x0000005253327224 */ /* 0x080fe200078e0232 */
[----:B------:R-:W-:Y:S01]  /*6c00*/  SHF.R.S32.HI R83, RZ, 0x18, R85 ;  /* 0x00000018ff537819 */ /* 0x000fe20000011455 */
[-C--:B------:R-:W-:Y:S01]  /*6c10*/  IMAD R55, R84, R82.reuse, R55 ;  /* 0x0000005254377224 */ /* 0x080fe200078e0237 */
[----:B------:R-:W-:Y:S01]  /*6c20*/  PRMT R85, R98, 0x8880, RZ ;  /* 0x0000888062557816 */ /* 0x000fe200000000ff */
[----:B------:R-:W-:Y:S01]  /*6c30*/  IMAD R52, R81, R82, R52 ;  /* 0x0000005251347224 */ /* 0x000fe200078e0234 */
[----:B------:R-:W-:Y:S01]  /*6c40*/  SHF.L.U32 R81, R97, 0x8, RZ ;  /* 0x0000000861517819 */ /* 0x000fe200000006ff */
[C---:B------:R-:W-:Y:S01]  /*6c50*/  IMAD R53, R78.reuse, R57, RZ ;  /* 0x000000394e357224 */ /* 0x040fe200078e02ff */
[----:B------:R1:W-:Y:S01]  /*6c60*/  STS.128 [R171+0x4200], R112 ;  /* 0x00420070ab007388 */ /* 0x0003e20000000c00 */
[----:B------:R-:W-:Y:S01]  /*6c70*/  IMAD R54, R78, R58, RZ ;  /* 0x0000003a4e367224 */ /* 0x000fe200078e02ff */
[----:B------:R-:W-:Y:S01]  /*6c80*/  SHF.R.S32.HI R81, RZ, 0x18, R81 ;  /* 0x00000018ff517819 */ /* 0x000fe20000011451 */
[----:B------:R-:W-:Y:S01]  /*6c90*/  IMAD R53, R83, R82, R53 ;  /* 0x0000005253357224 */ /* 0x000fe200078e0235 */
[----:B------:R-:W-:Y:S01]  /*6ca0*/  SHF.L.U32 R84, R98, 0x10, RZ ;  /* 0x0000001062547819 */ /* 0x000fe200000006ff */
[C---:B------:R-:W-:Y:S01]  /*6cb0*/  IMAD R59, R78.reuse, R59, RZ ;  /* 0x0000003b4e3b7224 */ /* 0x040fe200078e02ff */
[----:B------:R-:W-:Y:S01]  /*6cc0*/  SHF.R.S32.HI R83, RZ, 0x18, R97 ;  /* 0x00000018ff537819 */ /* 0x000fe20000011461 */
[C---:B------:R-:W-:Y:S01]  /*6cd0*/  IMAD R56, R78.reuse, R60, RZ ;  /* 0x0000003c4e387224 */ /* 0x040fe200078e02ff */
[----:B------:R-:W-:Y:S01]  /*6ce0*/  I2IP.S8.S32.SAT R120, R55, R50, RZ ;  /* 0x0000003237787239 */ /* 0x000fe200000014ff */
[----:B------:R-:W-:Y:S01]  /*6cf0*/  IMAD R54, R81, R82, R54 ;  /* 0x0000005251367224 */ /* 0x000fe200078e0236 */
[----:B------:R-:W-:Y:S01]  /*6d00*/  SHF.R.S32.HI R84, RZ, 0x18, R84 ;  /* 0x00000018ff547819 */ /* 0x000fe20000011454 */
[----:B------:R-:W-:Y:S01]  /*6d10*/  IMAD R57, R78, R61, RZ ;  /* 0x0000003d4e397224 */ /* 0x000fe200078e02ff */
[----:B------:R-:W-:Y:S01]  /*6d20*/  I2IP.S8.S32.SAT R120, R49, R48, R120 ;  /* 0x0000003031787239 */ /* 0x000fe20000001478 */
[-C--:B------:R-:W-:Y:S01]  /*6d30*/  IMAD R59, R83, R82.reuse, R59 ;  /* 0x00000052533b7224 */ /* 0x080fe200078e023b */
[----:B------:R-:W-:Y:S01]  /*6d40*/  PRMT R83, R99, 0x8880, RZ ;  /* 0x0000888063537816 */ /* 0x000fe200000000ff */
[-C--:B------:R-:W-:Y:S01]  /*6d50*/  IMAD R56, R85, R82.reuse, R56 ;  /* 0x0000005255387224 */ /* 0x080fe200078e0238 */
[----:B------:R-:W-:Y:S01]  /*6d60*/  SHF.R.S32.HI R81, RZ, 0x18, R98 ;  /* 0x00000018ff517819 */ /* 0x000fe20000011462 */
[----:B------:R-:W-:Y:S01]  /*6d70*/  IMAD R57, R84, R82, R57 ;  /* 0x0000005254397224 */ /* 0x000fe200078e0239 */
[----:B------:R-:W-:Y:S01]  /*6d80*/  I2IP.S8.S32.SAT R121, R59, R54, RZ ;  /* 0x000000363b797239 */ /* 0x000fe200000014ff */
[C---:B------:R-:W-:Y:S01]  /*6d90*/  IMAD R58, R78.reuse, R62, RZ ;  /* 0x0000003e4e3a7224 */ /* 0x040fe200078e02ff */
[C---:B------:R-:W-:Y:S01]  /*6da0*/  SHF.L.U32 R85, R99.reuse, 0x8, RZ ;  /* 0x0000000863557819 */ /* 0x040fe200000006ff */
[----:B------:R-:W-:Y:S01]  /*6db0*/  IMAD.U32 R84, R99, 0x10000, RZ ;  /* 0x0001000063547824 */ /* 0x000fe200078e00ff */
[----:B------:R-:W-:Y:S01]  /*6dc0*/  I2IP.S8.S32.SAT R121, R53, R52, R121 ;  /* 0x0000003435797239 */ /* 0x000fe20000001479 */
[C---:B------:R-:W-:Y:S01]  /*6dd0*/  IMAD R63, R78.reuse, R63, RZ ;  /* 0x0000003f4e3f7224 */ /* 0x040fe200078e02ff */
[----:B------:R-:W-:Y:S01]  /*6de0*/  SHF.R.S32.HI R85, RZ, 0x18, R85 ;  /* 0x00000018ff557819 */ /* 0x000fe20000011455 */
[C---:B------:R-:W-:Y:S01]  /*6df0*/  IMAD R60, R78.reuse, R64, RZ ;  /* 0x000000404e3c7224 */ /* 0x040fe200078e02ff */
[----:B------:R-:W-:Y:S01]  /*6e00*/  SHF.R.S32.HI R84, RZ, 0x18, R84 ;  /* 0x00000018ff547819 */ /* 0x000fe20000011454 */
[-C--:B------:R-:W-:Y:S02]  /*6e10*/  IMAD R58, R87, R82.reuse, R58 ;  /* 0x00000052573a7224 */ /* 0x080fe400078e023a */
[C---:B------:R-:W-:Y:S02]  /*6e20*/  IMAD R61, R78.reuse, R65, RZ ;  /* 0x000000414e3d7224 */ /* 0x040fe400078e02ff */
[-C--:B------:R-:W-:Y:S02]  /*6e30*/  IMAD R63, R81, R82.reuse, R63 ;  /* 0x00000052513f7224 */ /* 0x080fe400078e023f */
[----:B------:R-:W-:Y:S02]  /*6e40*/  IMAD R60, R83, R82, R60 ;  /* 0x00000052533c7224 */ /* 0x000fe400078e023c */
[----:B------:R-:W-:Y:S01]  /*6e50*/  IMAD R62, R78, R66, RZ ;  /* 0x000000424e3e7224 */ /* 0x000fe200078e02ff */
[----:B------:R-:W-:Y:S01]  /*6e60*/  I2IP.S8.S32.SAT R122, R63, R58, RZ ;  /* 0x0000003a3f7a7239 */ /* 0x000fe200000014ff */
[----:B------:R-:W-:Y:S02]  /*6e70*/  IMAD R61, R84, R82, R61 ;  /* 0x00000052543d7224 */ /* 0x000fe400078e023d */
[----:B------:R-:W-:Y:S01]  /*6e80*/  IMAD R67, R78, R67, RZ ;  /* 0x000000434e437224 */ /* 0x000fe200078e02ff */
[----:B------:R-:W-:Y:S01]  /*6e90*/  I2IP.S8.S32.SAT R122, R57, R56, R122 ;  /* 0x00000038397a7239 */ /* 0x000fe2000000147a */
[-C--:B------:R-:W-:Y:S02]  /*6ea0*/  IMAD R62, R85, R82.reuse, R62 ;  /* 0x00000052553e7224 */ /* 0x080fe400078e023e */
[----:B------:R-:W-:Y:S05]  /*6eb0*/  IMAD R67, R86, R82, R67 ;  /* 0x0000005256437224 */ /* 0x000fea00078e0243 */
[----:B------:R-:W-:Y:S04]  /*6ec0*/  I2IP.S8.S32.SAT R123, R67, R62, RZ ;  /* 0x0000003e437b7239 */ /* 0x000fe800000014ff */
[----:B------:R-:W-:Y:S05]  /*6ed0*/  I2IP.S8.S32.SAT R123, R61, R60, R123 ;  /* 0x0000003c3d7b7239 */ /* 0x000fea000000147b */
[----:B------:R1:W-:Y:S01]  /*6ee0*/  STS.128 [R170+0x4200], R120 ;  /* 0x00420078aa007388 */ /* 0x0003e20000000c00 */
[----:B------:R-:W-:Y:S01]  /*6ef0*/  @!PT LDS RZ, [RZ] ;  /* 0x00000000fffff984 */ /* 0x000fe20000000800 */
[----:B------:R-:W-:Y:S01]  /*6f00*/  @!PT LDS RZ, [RZ] ;  /* 0x00000000fffff984 */ /* 0x000fe20000000800 */
[----:B------:R-:W-:Y:S01]  /*6f10*/  @!PT LDS RZ, [RZ] ;  /* 0x00000000fffff984 */ /* 0x000fe20000000800 */
[----:B------:R-:W-:Y:S01]  /*6f20*/  @!PT LDS RZ, [RZ] ;  /* 0x00000000fffff984 */ /* 0x000fe20000000800 */
[----:B------:R2:W-:Y:S07]  /*6f30*/  MEMBAR.ALL.CTA ;  /* 0x0000000000007992 */ /* 0x0005ee0000008000 */
[----:B--2---:R-:W2:Y:S02]  /*6f40*/  FENCE.VIEW.ASYNC.S ;  /* 0x00000000000073c6 */ /* 0x004ea40000000000 */
[----:B--2---:R-:W-:Y:S06]  /*6f50*/  BAR.SYNC.DEFER_BLOCKING 0x1, 0x80 ;  /* 0x0042000000007b1d */ /* 0x004fec0000010000 */
[----:B------:R-:W-:Y:S05]  /*6f60*/  @P0 BRA `(.L_x_104) ;  /* 0x0000000000280947 */ /* 0x000fea0003800000 */
[----:B------:R-:W-:Y:S02]  /*6f70*/  UIADD3 UR4, UPT, UPT, UR49, 0x4200, URZ ;  /* 0x0000420031047890 */ /* 0x000fe4000fffe0ff */
[----:B------:R-:W-:Y:S01]  /*6f80*/  UIADD3 UR6, UP0, UPT, UR52, 0x680, URZ ;  /* 0x0000068034067890 */ /* 0x000fe2000ff1e0ff */
[----:B------:R-:W-:Y:S03]  /*6f90*/  UMOV UR43, UR36 ;  /* 0x00000024002b7c82 */ /* 0x000fe60008000000 */
[----:B------:R-:W-:Y:S01]  /*6fa0*/  MOV R166, UR4 ;  /* 0x0000000400a67c02 */ /* 0x000fe20008000f00 */
[----:B------:R-:W-:Y:S03]  /*6fb0*/  UIADD3.X UR7, UPT, UPT, URZ, UR53, URZ, UP0, !UPT ;  /* 0x00000035ff077290 */ /* 0x000fe600087fe4ff */
[----:B------:R-:W-:Y:S11]  /*6fc0*/  R2UR UR40, R166 ;  /* 0x00000000a62872ca */ /* 0x000ff600000e0000 */
[----:B------:R-:W-:Y:S02]  /*6fd0*/  @!UPT UIADD3 URZ, UPT, UPT, URZ, URZ, URZ ;  /* 0x000000fffffff290 */ /* 0x000fe4000fffe0ff */
[----:B------:R2:W-:Y:S01]  /*6fe0*/  UTMASTG.3D [UR40], [UR6] ;  /* 0x00000028060073b5 */ /* 0x0005e20008010000 */
[----:B------:R0:W-:Y:S01]  /*6ff0*/  UTMACMDFLUSH ;  /* 0x00000000000079b7 */ /* 0x0001e20000000000 */
[----:B--2---:R-:W-:Y:S04]  /*7000*/  DEPBAR.LE SB0, 0x1 ;  /* 0x000080400000791a */ /* 0x004fe80000000000 */
.L_x_104:
[----:B------:R-:W-:Y:S05]  /*7010*/  BSYNC.RECONVERGENT B0 ;  /* 0x0000000000007941 */ /* 0x000fea0003800200 */
.L_x_103:
[----:B------:R-:W-:Y:S06]  /*7020*/  BAR.SYNC.DEFER_BLOCKING 0x1, 0x80 ;  /* 0x0042000000007b1d */ /* 0x000fec0000010000 */
[----:B------:R-:W2:Y:S01]  /*7030*/  @P6 SYNCS.PHASECHK.TRANS64.TRYWAIT P0, [R125+URZ+0xc0], R126 ;  /* 0x0000c07e7d0065a7 */ /* 0x000ea200080011ff */
[----:B------:R-:W-:Y:S01]  /*7040*/  BSSY B1, `(.L_x_105) ;  /* 0x0000023000017945 */ /* 0x000fe20003800000 */
[----:B--2---:R-:W-:Y:S03]  /*7050*/  @P6 SEL R117, RZ, 0x1, !P0 ;  /* 0x00000001ff756807 */ /* 0x004fe60004000000 */
[----:B------:R-:W-:Y:S05]  /*7060*/  @!P6 BRA `(.L_x_106) ;  /* 0x000000000080e947 */ /* 0x000fea0003800000 */
[----:B------:R-:W-:Y:S01]  /*7070*/  ISETP.NE.AND P1, PT, R118, RZ, PT ;  /* 0x000000ff7600720c */ /* 0x000fe20003f25270 */
[----:B------:R-:W-:Y:S01]  /*7080*/  BSSY B0, `(.L_x_107) ;  /* 0x000000a000007945 */ /* 0x000fe20003800000 */
[----:B------:R-:W-:Y:S11]  /*7090*/  ISETP.NE.AND P0, PT, R117, RZ, PT ;  /* 0x000000ff7500720c */ /* 0x000ff60003f05270 */
[----:B------:R-:W-:Y:S04]  /*70a0*/  @P1 IMAD R119, R160, 0x2000, R119 ;  /* 0x00002000a0771824 */ /* 0x000fe800078e0277 */
[--C-:B------:R-:W-:Y:S01]  /*70b0*/  @P1 IMAD.IADD R124, R124, 0x1, R119.reuse ;  /* 0x000000017c7c1824 */ /* 0x100fe200078e0277 */
[----:B------:R-:W-:Y:S01]  /*70c0*/  @P1 IADD3 R3, PT, PT, R165, R119, RZ ;  /* 0x00000077a5031210 */ /* 0x000fe20007ffe0ff */
[----:B------:R-:W-:Y:S01]  /*70d0*/  @P1 IMAD.IADD R2, R164, 0x1, R119 ;  /* 0x00000001a4021824 */ /* 0x000fe200078e0277 */
[----:B------:R-:W-:Y:S06]  /*70e0*/  @P0 BRA `(.L_x_108) ;  /* 0x00000000000c0947 */ /* 0x000fec0003800000 */
[----:B------:R-:W-:Y:S04]  /*70f0*/  SHF.L.U32 R0, R159, 0x1f, RZ ;  /* 0x0000001f9f007819 */ /* 0x000fe800000006ff */
[----:B------:R-:W2:Y:S02]  /*7100*/  SYNCS.PHASECHK.TRANS64.TRYWAIT P0, [R125+URZ+0xc0], R0 ;  /* 0x0000c0007d0075a7 */ /* 0x000ea400080011ff */
[----:B--2---:R-:W-:Y:S05]  /*7110*/  @!P0 BRA `(.L_x_109) ;  /* 0x0000002000b48947 */ /* 0x004fea0003800000 */
.L_x_108:
[----:B------:R-:W-:Y:S05]  /*7120*/  BSYNC B0 ;  /* 0x0000000000007941 */ /* 0x000fea0003800000 */
.L_x_107:
[----:B------:R-:W-:Y:S01]  /*7130*/  ISETP.NE.AND P0, PT, R118, RZ, PT ;  /* 0x000000ff7600720c */ /* 0x000fe20003f05270 */
[----:B--2---:R-:W-:Y:S02]  /*7140*/  VIADD R125, R125, 0xd0 ;  /* 0x000000d07d7d7836 */ /* 0x004fe40000000000 */
[----:B------:R-:W-:Y:S02]  /*7150*/  IMAD.U32 R0, RZ, RZ, UR37 ;  /* 0x00000025ff007e24 */ /* 0x000fe4000f8e00ff */
[----:B------:R-:W-:Y:S03]  /*7160*/  VIADD R160, R160, 0x1 ;  /* 0x00000001a0a07836 */ /* 0x000fe60000000000 */
[----:B------:R-:W-:Y:S05]  /*7170*/  PRMT R0, R0, 0x654, R125 ;  /* 0x0000065400007816 */ /* 0x000fea000000007d */
[----:B------:R2:W3:Y:S04]  /*7180*/  @P0 LDS.128 R100, [R119+0x200] ;  /* 0x0002000077640984 */ /* 0x0004e80000000c00 */
[----:B------:R2:W4:Y:S04]  /*7190*/  @P0 LDS.128 R88, [R3+0x200] ;  /* 0x0002000003580984 */ /* 0x0005280000000c00 */
        /* <DEDUP_REMOVED lines=12> */
[----:B--234-:R-:W-:Y:S02]  /*7260*/  LOP3.LUT R159, R159, R0, RZ, 0x3c, !PT ;  /* 0x000000009f9f7212 */ /* 0x01cfe400078e3cff */
.L_x_106:
[----:B------:R-:W-:Y:S05]  /*7270*/  BSYNC B1 ;  /* 0x0000000000017941 */ /* 0x000fea0003800000 */
.L_x_105:
[----:B------:R-:W-:Y:S05]  /*7280*/  VIADD R3, R80, 0x40 ;  /* 0x0000004050037836 */ /* 0x000fea0000000000 */
[----:B------:R-:W-:Y:S04]  /*7290*/  SHF.R.U32.HI R3, RZ, 0x15, R3 ;  /* 0x00000015ff037819 */ /* 0x000fe80000011603 */
[----:B------:R-:W-:Y:S11]  /*72a0*/  LOP3.LUT P0, RZ, R3, 0x3, R154, 0x48, !PT ;  /* 0x0000000303ff7812 */ /* 0x000ff6000780489a */
[----:B------:R-:W-:Y:S02]  /*72b0*/  @!UPT UIADD3 URZ, UPT, UPT, URZ, URZ, URZ ;  /* 0x000000fffffff290 */ /* 0x000fe4000fffe0ff */
[----:B------:R-:W-:Y:S05]  /*72c0*/  @!P0 BRA `(.L_x_110) ;  /* 0x0000000000408947 */ /* 0x000fea0003800000 */
[----:B------:R-:W2:Y:S01]  /*72d0*/  LDCU.64 UR8, c[0x4][0x70] ;  /* 0x01000e00ff0877ac */ /* 0x000ea20008000a00 */
[----:B------:R-:W-:Y:S01]  /*72e0*/  MOV R3, 0x0 ;  /* 0x0000000000037802 */ /* 0x000fe20000000f00 */
[----:B------:R-:W-:Y:S02]  /*72f0*/  HFMA2 R12, -RZ, RZ, 0, 5.9604644775390625e-08 ;  /* 0x00000001ff0c7431 */ /* 0x000fe400000001ff */
[----:B------:R-:W-:Y:S02]  /*7300*/  IMAD.MOV.U32 R8, RZ, RZ, 0x192 ;  /* 0x00000192ff087424 */ /* 0x000fe400078e00ff */
[----:B------:R-:W-:Y:S01]  /*7310*/  IMAD.MOV.U32 R13, RZ, RZ, RZ ;  /* 0x000000ffff0d7224 */ /* 0x000fe200078e00ff */
[----:B------:R-:W3:Y:S01]  /*7320*/  LDCU.64 UR6, c[0x4][0x78] ;  /* 0x01000f00ff0677ac */ /* 0x000ee20008000a00 */
[----:B------:R-:W4:Y:S01]  /*7330*/  LDC.64 R2, c[0x4][R3] ;  /* 0x0100000003027b82 */ /* 0x000f220000000a00 */
[----:B------:R-:W5:Y:S01]  /*7340*/  LDCU.64 UR4, c[0x4][0x10] ;  /* 0x01000200ff0477ac */ /* 0x000f620008000a00 */
[----:B--2---:R-:W-:Y:S01]  /*7350*/  MOV R5, UR9 ;  /* 0x0000000900057c02 */ /* 0x004fe20008000f00 */
[----:B------:R-:W-:Y:S01]  /*7360*/  IMAD.U32 R4, RZ, RZ, UR8 ;  /* 0x00000008ff047e24 */ /* 0x000fe2000f8e00ff */
[----:B---3--:R-:W-:Y:S01]  /*7370*/  MOV R7, UR7 ;  /* 0x0000000700077c02 */ /* 0x008fe20008000f00 */
[----:B------:R-:W-:Y:S01]  /*7380*/  IMAD.U32 R6, RZ, RZ, UR6 ;  /* 0x00000006ff067e24 */ /* 0x000fe2000f8e00ff */
[----:B-----5:R-:W-:Y:S01]  /*7390*/  MOV R11, UR5 ;  /* 0x00000005000b7c02 */ /* 0x020fe20008000f00 */
[----:B------:R-:W-:Y:S02]  /*73a0*/  IMAD.U32 R10, RZ, RZ, UR4 ;  /* 0x00000004ff0a7e24 */ /* 0x000fe4000f8e00ff */
[----:B------:R-:W-:Y:S07]  /*73b0*/  LEPC R20, `(.L_x_110) ;  /* 0x000000001014794e */ /* 0x000fee0000000000 */
[----:B-1--4-:R-:W-:Y:S05]  /*73c0*/  CALL.ABS.NOINC R2 ;  /* 0x0000000002007343 */ /* 0x012fea0003c00000 */
.L_x_110:
[----:B------:R-:W-:Y:S01]  /*73d0*/  ISETP.NE.AND P0, PT, R167, RZ, PT ;  /* 0x000000ffa700720c */ /* 0x000fe20003f05270 */
[----:B------:R-:W-:Y:S05]  /*73e0*/  WARPSYNC.ALL ;  /* 0x0000000000007948 */ /* 0x000fea0003800000 */
[----:B------:R-:W-:Y:S01]  /*73f0*/  IMAD.U32 R140, R102, 0x10000, RZ ;  /* 0x00010000668c7824 */ /* 0x000fe200078e00ff */
[----:B------:R-:W-:Y:S01]  /*7400*/  R2UR UR4, R80 ;  /* 0x00000000500472ca */ /* 0x000fe200000e0000 */
[----:B------:R-:W-:Y:S01]  /*7410*/  IMAD.U32 R134, R88, 0x10000, RZ ;  /* 0x0001000058867824 */ /* 0x000fe200078e00ff */
[C---:B------:R-:W-:Y:S01]  /*7420*/  SHF.L.U32 R0, R100.reuse, 0x10, RZ ;  /* 0x0000001064007819 */ /* 0x040fe200000006ff */
[----:B-1----:R-:W-:Y:S01]  /*7430*/  IMAD.U32 R119, R93, 0x10000, RZ ;  /* 0x000100005d777824 */ /* 0x002fe200078e00ff */
[----:B------:R-:W-:Y:S01]  /*7440*/  PRMT R3, R100, 0x8880, RZ ;  /* 0x0000888064037816 */ /* 0x000fe200000000ff */
[----:B------:R-:W-:Y:S01]  /*7450*/  IMAD.U32 R104, R98, 0x10000, RZ ;  /* 0x0001000062687824 */ /* 0x000fe200078e00ff */
[----:B------:R-:W-:Y:S01]  /*7460*/  SHF.L.U32 R81, R100, 0x8, RZ ;  /* 0x0000000864517819 */ /* 0x000fe200000006ff */
[----:B------:R-:W-:Y:S01]  /*7470*/  IMAD.SHL.U32 R127, R90, 0x100, RZ ;  /* 0x000001005a7f7824 */ /* 0x000fe200078e00ff */
[----:B------:R-:W-:Y:S01]  /*7480*/  SHF.R.S32.HI R0, RZ, 0x18, R0 ;  /* 0x00000018ff007819 */ /* 0x000fe20000011400 */
[----:B------:R-:W-:Y:S01]  /*7490*/  IMAD.SHL.U32 R112, R95, 0x100, RZ ;  /* 0x000001005f707824 */ /* 0x000fe200078e00ff */
[----:B------:R-:W-:Y:S01]  /*74a0*/  SHF.R.S32.HI R81, RZ, 0x18, R81 ;  /* 0x00000018ff517819 */ /* 0x000fe20000011451 */
[----:B------:R-:W-:Y:S01]  /*74b0*/  BSSY.RECONVERGENT B0, `(.L_x_111) ;  /* 0x0000121000007945 */ /* 0x000fe20003800200 */
[----:B------:R-:W-:Y:S01]  /*74c0*/  SHF.R.S32.HI R2, RZ, 0x18, R100 ;  /* 0x00000018ff027819 */ /* 0x000fe20000011464 */
[----:B------:R-:W1:Y:S01]  /*74d0*/  LDTM.x64 R4, tmem[UR4+0x40] ;  /* 0x00004004000479ee */ /* 0x000e620008340000 */
[----:B------:R-:W-:Y:S01]  /*74e0*/  NOP ;  /* 0x0000000000007918 */ /* 0x000fe20000000000 */
[----:B------:R-:W-:Y:S02]  /*74f0*/  SHF.R.S32.HI R84, RZ, 0x18, R101 ;  /* 0x00000018ff547819 */ /* 0x000fe40000011465 */
[----:B------:R-:W-:Y:S02]  /*7500*/  SHF.R.S32.HI R85, RZ, 0x18, R102 ;  /* 0x00000018ff557819 */ /* 0x000fe40000011466 */
[----:B------:R-:W-:Y:S02]  /*7510*/  SHF.R.S32.HI R86, RZ, 0x18, R103 ;  /* 0x00000018ff567819 */ /* 0x000fe40000011467 */
[----:B------:R-:W-:Y:S02]  /*7520*/  SHF.R.S32.HI R87, RZ, 0x18, R88 ;  /* 0x00000018ff577819 */ /* 0x000fe40000011458 */
[----:B------:R-:W-:Y:S02]  /*7530*/  R2UR UR5, R116 ;  /* 0x00000000740572ca */ /* 0x000fe400000e0000 */
[C---:B------:R-:W-:Y:S02]  /*7540*/  PRMT R143, R101.reuse, 0x8880, RZ ;  /* 0x00008880658f7816 */ /* 0x040fe400000000ff */
[----:B------:R-:W-:Y:S02]  /*7550*/  SHF.L.U32 R83, R101, 0x10, RZ ;  /* 0x0000001065537819 */ /* 0x000fe400000006ff */
[----:B------:R-:W-:Y:S02]  /*7560*/  PRMT R141, R102, 0x8880, RZ ;  /* 0x00008880668d7816 */ /* 0x000fe400000000ff */
[----:B------:R-:W-:Y:S02]  /*7570*/  SHF.R.S32.HI R83, RZ, 0x18, R83 ;  /* 0x00000018ff537819 */ /* 0x000fe40000011453 */
[C---:B------:R-:W-:Y:S02]  /*7580*/  PRMT R138, R103.reuse, 0x8880, RZ ;  /* 0x00008880678a7816 */ /* 0x040fe400000000ff */
[----:B------:R-:W-:Y:S01]  /*7590*/  SHF.L.U32 R137, R103, 0x10, RZ ;  /* 0x0000001067897819 */ /* 0x000fe200000006ff */
[----:B------:R-:W-:Y:S01]  /*75a0*/  UIADD3 UR5, UPT, UPT, UR5, 0x130, URZ ;  /* 0x0000013005057890 */ /* 0x000fe2000fffe0ff */
[----:B-1----:R-:W-:Y:S01]  /*75b0*/  IMAD R4, R78, R4, RZ ;  /* 0x000000044e047224 */ /* 0x002fe200078e02ff */
[----:B------:R-:W-:Y:S01]  /*75c0*/  PRMT R135, R88, 0x8880, RZ ;  /* 0x0000888058877816 */ /* 0x000fe200000000ff */
[C---:B------:R-:W-:Y:S01]  /*75d0*/  IMAD R5, R78.reuse, R5, RZ ;  /* 0x000000054e057224 */ /* 0x040fe200078e02ff */
[----:B------:R-:W-:Y:S01]  /*75e0*/  UPRMT UR5, UR37, 0x654, UR5 ;  /* 0x0000065425057896 */ /* 0x000fe20008000005 */
[----:B------:R-:W-:Y:S01]  /*75f0*/  IMAD R4, R3, R82, R4 ;  /* 0x0000005203047224 */ /* 0x000fe200078e0204 */
[C---:B------:R-:W-:Y:S01]  /*7600*/  PRMT R132, R89.reuse, 0x8880, RZ ;  /* 0x0000888059847816 */ /* 0x040fe200000000ff */
[----:B------:R-:W-:Y:S01]  /*7610*/  IMAD R6, R78, R6, RZ ;  /* 0x000000064e067224 */ /* 0x000fe200078e02ff */
[----:B------:R-:W-:Y:S01]  /*7620*/  SHF.L.U32 R131, R89, 0x10, RZ ;  /* 0x0000001059837819 */ /* 0x000fe200000006ff */
[----:B------:R-:W-:Y:S01]  /*7630*/  IMAD R5, R0, R82, R5 ;  /* 0x0000005200057224 */ /* 0x000fe200078e0205 */
[----:B------:R-:W-:Y:S01]  /*7640*/  PRMT R129, R90, 0x8880, RZ ;  /* 0x000088805a817816 */ /* 0x000fe200000000ff */
[----:B------:R-:W-:Y:S01]  /*7650*/  IMAD R0, R78, R16, RZ ;  /* 0x000000104e007224 */ /* 0x000fe200078e02ff */
[----:B------:R-:W-:Y:S01]  /*7660*/  SHF.L.U32 R128, R90, 0x10, RZ ;  /* 0x000000105a807819 */ /* 0x000fe200000006ff */
[C---:B------:R-:W-:Y:S01]  /*7670*/  IMAD R7, R78.reuse, R7, RZ ;  /* 0x000000074e077224 */ /* 0x040fe200078e02ff */
[----:B------:R-:W-:Y:S01]  /*7680*/  SYNCS.ARRIVE.TRANS64.RED.A1T0 RZ, [UR5], RZ ;  /* 0x000000ffffff79a7 */ /* 0x000fe20008100405 */
[C---:B------:R-:W-:Y:S01]  /*7690*/  IMAD R16, R78.reuse, R20, RZ ;  /* 0x000000144e107224 */ /* 0x040fe200078e02ff */
[C---:B------:R-:W-:Y:S01]  /*76a0*/  PRMT R126, R91.reuse, 0x8880, RZ ;  /* 0x000088805b7e7816 */ /* 0x040fe200000000ff */
[C---:B------:R-:W-:Y:S01]  /*76b0*/  IMAD R20, R78.reuse, R24, RZ ;  /* 0x000000184e147224 */ /* 0x040fe200078e02ff */
[----:B------:R-:W-:Y:S01]  /*76c0*/  SHF.L.U32 R125, R91, 0x10, RZ ;  /* 0x000000105b7d7819 */ /* 0x000fe200000006ff */
[----:B------:R-:W-:Y:S01]  /*76d0*/  IMAD R6, R81, R82, R6 ;  /* 0x0000005251067224 */ /* 0x000fe200078e0206 */
[----:B------:R-:W-:Y:S01]  /*76e0*/  MOV R81, R143 ;  /* 0x0000008f00517202 */ /* 0x000fe20000000f00 */
[----:B------:R-:W-:Y:S01]  /*76f0*/  IMAD R24, R78, R28, RZ ;  /* 0x0000001c4e187224 */ /* 0x000fe200078e02ff */
[----:B------:R-:W-:Y:S01]  /*7700*/  PRMT R123, R92, 0x8880, RZ ;  /* 0x000088805c7b7816 */ /* 0x000fe200000000ff */
[----:B------:R-:W-:Y:S01]  /*7710*/  IMAD R28, R78, R32, RZ ;  /* 0x000000204e1c7224 */ /* 0x000fe200078e02ff */
[----:B------:R-:W-:Y:S01]  /*7720*/  SHF.L.U32 R122, R92, 0x10, RZ ;  /* 0x000000105c7a7819 */ /* 0x000fe200000006ff */
[----:B------:R-:W-:Y:S01]  /*7730*/  IMAD R7, R2, R82, R7 ;  /* 0x0000005202077224 */ /* 0x000fe200078e0207 */
[----:B------:R-:W-:Y:S01]  /*7740*/  PRMT R120, R93, 0x8880, RZ ;  /* 0x000088805d787816 */ /* 0x000fe200000000ff */
[----:B------:R-:W-:Y:S01]  /*7750*/  IMAD R32, R78, R36, RZ ;  /* 0x000000244e207224 */ /* 0x000fe200078e02ff */
[----:B------:R-:W-:Y:S01]  /*7760*/  PRMT R117, R94, 0x8880, RZ ;  /* 0x000088805e757816 */ /* 0x000fe200000000ff */
[----:B------:R-:W-:Y:S01]  /*7770*/  IMAD R2, R78, R17, RZ ;  /* 0x000000114e027224 */ /* 0x000fe200078e02ff */
[----:B------:R-:W-:Y:S01]  /*7780*/  SHF.L.U32 R116, R94, 0x10, RZ ;  /* 0x000000105e747819 */ /* 0x000fe200000006ff */
[----:B------:R-:W-:Y:S01]  /*7790*/  IMAD R36, R78, R40, RZ ;  /* 0x000000284e247224 */ /* 0x000fe200078e02ff */
[----:B------:R-:W-:Y:S01]  /*77a0*/  SHF.L.U32 R115, R94, 0x8, RZ ;  /* 0x000000085e737819 */ /* 0x000fe200000006ff */
[C---:B------:R-:W-:Y:S01]  /*77b0*/  IMAD R17, R78.reuse, R21, RZ ;  /* 0x000000154e117224 */ /* 0x040fe200078e02ff */
[C---:B------:R-:W-:Y:S01]  /*77c0*/  PRMT R114, R95.reuse, 0x8880, RZ ;  /* 0x000088805f727816 */ /* 0x040fe200000000ff */
[C---:B------:R-:W-:Y:S01]  /*77d0*/  IMAD R40, R78.reuse, R44, RZ ;  /* 0x0000002c4e287224 */ /* 0x040fe200078e02ff */
[----:B------:R-:W-:Y:S01]  /*77e0*/  SHF.L.U32 R113, R95, 0x10, RZ ;  /* 0x000000105f717819 */ /* 0x000fe200000006ff */
[----:B------:R-:W-:Y:S01]  /*77f0*/  IMAD R21, R78, R25, RZ ;  /* 0x000000194e157224 */ /* 0x000fe200078e02ff */
[----:B------:R-:W-:Y:S01]  /*7800*/  PRMT R111, R96, 0x8880, RZ ;  /* 0x00008880606f7816 */ /* 0x000fe200000000ff */
        /* <DEDUP_REMOVED lines=8> */
[C---:B------:R-:W-:Y:S01]  /*7890*/  IMAD R52, R78.reuse, R56, RZ ;  /* 0x000000384e347224 */ /* 0x040fe200078e02ff */
[----:B------:R-:W-:Y:S01]  /*78a0*/  SHF.L.U32 R142, R101, 0x8, RZ ;  /* 0x00000008658e7819 */ /* 0x000fe200000006ff */
[C---:B------:R-:W-:Y:S01]  /*78b0*/  IMAD R8, R78.reuse, R8, RZ ;  /* 0x000000084e087224 */ /* 0x040fe200078e02ff */
[C---:B------:R-:W-:Y:S01]  /*78c0*/  SHF.L.U32 R101, R99.reuse, 0x10, RZ ;  /* 0x0000001063657819 */ /* 0x040fe200000006ff */
[----:B------:R-:W-:Y:S01]  /*78d0*/  IMAD R33, R78, R37, RZ ;  /* 0x000000254e217224 */ /* 0x000fe200078e02ff */
[----:B------:R-:W-:Y:S01]  /*78e0*/  SHF.L.U32 R139, R102, 0x8, RZ ;  /* 0x00000008668b7819 */ /* 0x000fe200000006ff */
[C---:B------:R-:W-:Y:S01]  /*78f0*/  IMAD R56, R78.reuse, R60, RZ ;  /* 0x0000003c4e387224 */ /* 0x040fe200078e02ff */
[----:B------:R-:W-:Y:S01]  /*7900*/  PRMT R102, R99, 0x8880, RZ ;  /* 0x0000888063667816 */ /* 0x000fe200000000ff */
[C---:B------:R-:W-:Y:S01]  /*7910*/  IMAD R37, R78.reuse, R41, RZ ;  /* 0x000000294e257224 */ /* 0x040fe200078e02ff */
[----:B------:R-:W-:Y:S01]  /*7920*/  SHF.L.U32 R136, R103, 0x8, RZ ;  /* 0x0000000867887819 */ /* 0x000fe200000006ff */
[C---:B------:R-:W-:Y:S01]  /*7930*/  IMAD R60, R78.reuse, R64, RZ ;  /* 0x000000404e3c7224 */ /* 0x040fe200078e02ff */
[----:B------:R-:W-:Y:S01]  /*7940*/  I2IP.S8.S32.SAT R64, R7, R6, RZ ;  /* 0x0000000607407239 */ /* 0x000fe200000014ff */
[C---:B------:R-:W-:Y:S01]  /*7950*/  IMAD R9, R78.reuse, R9, RZ ;  /* 0x000000094e097224 */ /* 0x040fe200078e02ff */
[----:B------:R-:W-:Y:S01]  /*7960*/  SHF.R.S32.HI R6, RZ, 0x18, R140 ;  /* 0x00000018ff067819 */ /* 0x000fe2000001148c */
[C---:B------:R-:W-:Y:S01]  /*7970*/  IMAD R41, R78.reuse, R45, RZ ;  /* 0x0000002d4e297224 */ /* 0x040fe200078e02ff */
[----:B------:R-:W-:Y:S01]  /*7980*/  SHF.R.S32.HI R7, RZ, 0x18, R142 ;  /* 0x00000018ff077819 */ /* 0x000fe2000001148e */
[----:B------:R-:W-:Y:S01]  /*7990*/  IMAD R45, R78, R49, RZ ;  /* 0x000000314e2d7224 */ /* 0x000fe200078e02ff */
[----:B------:R-:W-:Y:S01]  /*79a0*/  SHF.L.U32 R133, R88, 0x8, RZ ;  /* 0x0000000858857819 */ /* 0x000fe200000006ff */
[C---:B------:R-:W-:Y:S01]  /*79b0*/  IMAD R10, R78.reuse, R10, RZ ;  /* 0x0000000a4e0a7224 */ /* 0x040fe200078e02ff */
[----:B------:R-:W-:Y:S01]  /*79c0*/  SHF.R.S32.HI R88, RZ, 0x18, R89 ;  /* 0x00000018ff587819 */ /* 0x000fe20000011459 */
[C---:B------:R-:W-:Y:S01]  /*79d0*/  IMAD R49, R78.reuse, R53, RZ ;  /* 0x000000354e317224 */ /* 0x040fe200078e02ff */
[----:B------:R-:W-:Y:S01]  /*79e0*/  SHF.L.U32 R130, R89, 0x8, RZ ;  /* 0x0000000859827819 */ /* 0x000fe200000006ff */
[-C--:B------:R-:W-:Y:S01]  /*79f0*/  IMAD R8, R81, R82.reuse, R8 ;  /* 0x0000005251087224 */ /* 0x080fe200078e0208 */
[----:B------:R-:W-:Y:S01]  /*7a00*/  SHF.R.S32.HI R81, RZ, 0x18, R139 ;  /* 0x00000018ff517819 */ /* 0x000fe2000001148b */
[C---:B------:R-:W-:Y:S01]  /*7a10*/  IMAD R53, R78.reuse, R57, RZ ;  /* 0x000000394e357224 */ /* 0x040fe200078e02ff */
[----:B------:R-:W-:Y:S01]  /*7a20*/  SHF.R.S32.HI R89, RZ, 0x18, R90 ;  /* 0x00000018ff597819 */ /* 0x000fe2000001145a */
[C---:B------:R-:W-:Y:S01]  /*7a30*/  IMAD R11, R78.reuse, R11, RZ ;  /* 0x0000000b4e0b7224 */ /* 0x040fe200078e02ff */
[----:B------:R-:W-:Y:S01]  /*7a40*/  SHF.R.S32.HI R90, RZ, 0x18, R91 ;  /* 0x00000018ff5a7819 */ /* 0x000fe2000001145b */
[C---:B------:R-:W-:Y:S01]  /*7a50*/  IMAD R57, R78.reuse, R61, RZ ;  /* 0x0000003d4e397224 */ /* 0x040fe200078e02ff */
[----:B------:R-:W-:Y:S01]  /*7a60*/  SHF.L.U32 R124, R91, 0x8, RZ ;  /* 0x000000085b7c7819 */ /* 0x000fe200000006ff */
[----:B------:R-:W-:Y:S01]  /*7a70*/  IMAD R9, R83, R82, R9 ;  /* 0x0000005253097224 */ /* 0x000fe200078e0209 */
[----:B------:R-:W-:Y:S01]  /*7a80*/  SHF.R.S32.HI R91, RZ, 0x18, R92 ;  /* 0x00000018ff5b7819 */ /* 0x000fe2000001145c */
[----:B------:R-:W-:Y:S01]  /*7a90*/  IMAD R61, R78, R65, RZ ;  /* 0x000000414e3d7224 */ /* 0x000fe200078e02ff */
[----:B------:R-:W-:Y:S01]  /*7aa0*/  SHF.L.U32 R121, R92, 0x8, RZ ;  /* 0x000000085c797819 */ /* 0x000fe200000006ff */
[C---:B------:R-:W-:Y:S01]  /*7ab0*/  IMAD R12, R78.reuse, R12, RZ ;  /* 0x0000000c4e0c7224 */ /* 0x040fe200078e02ff */
[----:B------:R-:W-:Y:S01]  /*7ac0*/  SHF.R.S32.HI R92, RZ, 0x18, R93 ;  /* 0x00000018ff5c7819 */ /* 0x000fe2000001145d */
[----:B------:R-:W-:Y:S01]  /*7ad0*/  IMAD.MOV.U32 R65, RZ, RZ, R141 ;  /* 0x000000ffff417224 */ /* 0x000fe200078e008d */
[----:B------:R-:W-:Y:S01]  /*7ae0*/  SHF.L.U32 R118, R93, 0x8, RZ ;  /* 0x000000085d767819 */ /* 0x000fe200000006ff */
[----:B------:R-:W-:Y:S01]  /*7af0*/  IMAD R10, R7, R82, R10 ;  /* 0x00000052070a7224 */ /* 0x000fe200078e020a */
[----:B------:R-:W-:Y:S01]  /*7b00*/  MOV R7, R138 ;  /* 0x0000008a00077202 */ /* 0x000fe20000000f00 */
[----:B------:R-:W-:Y:S01]  /*7b10*/  IMAD R13, R78, R13, RZ ;  /* 0x0000000d4e0d7224 */ /* 0x000fe200078e02ff */
[----:B------:R-:W-:Y:S01]  /*7b20*/  SHF.R.S32.HI R93, RZ, 0x18, R94 ;  /* 0x00000018ff5d7819 */ /* 0x000fe2000001145e */
[----:B------:R-:W-:Y:S01]  /*7b30*/  IMAD R11, R84, R82, R11 ;  /* 0x00000052540b7224 */ /* 0x000fe200078e020b */
[----:B------:R-:W-:Y:S01]  /*7b40*/  I2IP.S8.S32.SAT R84, R5, R4, R64 ;  /* 0x0000000405547239 */ /* 0x000fe20000001440 */
[C---:B------:R-:W-:Y:S01]  /*7b50*/  IMAD R14, R78.reuse, R14, RZ ;  /* 0x0000000e4e0e7224 */ /* 0x040fe200078e02ff */
[----:B------:R-:W-:Y:S01]  /*7b60*/  SHF.R.S32.HI R5, RZ, 0x18, R137 ;  /* 0x00000018ff057819 */ /* 0x000fe20000011489 */
[----:B------:R-:W-:Y:S01]  /*7b70*/  IMAD R12, R65, R82, R12 ;  /* 0x00000052410c7224 */ /* 0x000fe200078e020c */
[----:B------:R-:W-:Y:S01]  /*7b80*/  I2IP.S8.S32.SAT R10, R11, R10, RZ ;  /* 0x0000000a0b0a7239 */ /* 0x000fe200000014ff */
[----:B------:R-:W-:Y:S01]  /*7b90*/  IMAD R15, R78, R15, RZ ;  /* 0x0000000f4e0f7224 */ /* 0x000fe200078e02ff */
[----:B------:R-:W-:Y:S01]  /*7ba0*/  SHF.R.S32.HI R94, RZ, 0x18, R95 ;  /* 0x00000018ff5e7819 */ /* 0x000fe2000001145f */
[-C--:B------:R-:W-:Y:S01]  /*7bb0*/  IMAD R13, R6, R82.reuse, R13 ;  /* 0x00000052060d7224 */ /* 0x080fe200078e020d */
[----:B------:R-:W-:Y:S01]  /*7bc0*/  SHF.R.S32.HI R6, RZ, 0x18, R134 ;  /* 0x00000018ff067819 */ /* 0x000fe20000011486 */
[-C--:B------:R-:W-:Y:S01]  /*7bd0*/  IMAD R14, R81, R82.reuse, R14 ;  /* 0x00000052510e7224 */ /* 0x080fe200078e020e */
        /* <DEDUP_REMOVED lines=10> */
[----:B------:R-:W-:Y:S01]  /*7c80*/  MOV R5, R135 ;  /* 0x0000008700057202 */ /* 0x000fe20000000f00 */
[-C--:B------:R-:W-:Y:S01]  /*7c90*/  IMAD R3, R4, R82.reuse, R3 ;  /* 0x0000005204037224 */ /* 0x080fe200078e0203 */
[----:B------:R-:W-:Y:S01]  /*7ca0*/  SHF.R.S32.HI R4, RZ, 0x18, R131 ;  /* 0x00000018ff047819 */ /* 0x000fe20000011483 */
[----:B------:R-:W-:Y:S01]  /*7cb0*/  IMAD R19, R86, R82, R19 ;  /* 0x0000005256137224 */ /* 0x000fe200078e0213 */
[----:B------:R-:W-:Y:S01]  /*7cc0*/  I2IP.S8.S32.SAT R86, R13, R12, R14 ;  /* 0x0000000c0d567239 */ /* 0x000fe2000000140e */
[----:B------:R-:W-:Y:S01]  /*7cd0*/  IMAD R18, R78, R22, RZ ;  /* 0x000000164e127224 */ /* 0x000fe200078e02ff */
[----:B------:R-:W-:Y:S01]  /*7ce0*/  SHF.L.U32 R109, R96, 0x8, RZ ;  /* 0x00000008606d7819 */ /* 0x000fe200000006ff */
[----:B------:R-:W-:Y:S01]  /*7cf0*/  IMAD R16, R5, R82, R16 ;  /* 0x0000005205107224 */ /* 0x000fe200078e0210 */
[----:B------:R-:W-:Y:S01]  /*7d00*/  I2IP.S8.S32.SAT R19, R19, R3, RZ ;  /* 0x0000000313137239 */ /* 0x000fe200000014ff */
[----:B------:R-:W-:Y:S01]  /*7d10*/  IMAD R23, R78, R23, RZ ;  /* 0x000000174e177224 */ /* 0x000fe200078e02ff */
[----:B------:R-:W-:Y:S01]  /*7d20*/  MOV R3, R132 ;  /* 0x0000008400037202 */ /* 0x000fe20000000f00 */
[-C--:B------:R-:W-:Y:S01]  /*7d30*/  IMAD R17, R6, R82.reuse, R17 ;  /* 0x0000005206117224 */ /* 0x080fe200078e0211 */
[----:B------:R-:W-:Y:S01]  /*7d40*/  MOV R5, R129 ;  /* 0x0000008100057202 */ /* 0x000fe20000000f00 */
[-C--:B------:R-:W-:Y:S01]  /*7d50*/  IMAD R18, R7, R82.reuse, R18 ;  /* 0x0000005207127224 */ /* 0x080fe200078e0212 */
[----:B------:R-:W-:Y:S01]  /*7d60*/  SHF.R.S32.HI R7, RZ, 0x18, R127 ;  /* 0x00000018ff077819 */ /* 0x000fe2000001147f */
[----:B------:R-:W-:Y:S01]  /*7d70*/  IMAD R23, R87, R82, R23 ;  /* 0x0000005257177224 */ /* 0x000fe200078e0217 */
[----:B------:R-:W-:Y:S01]  /*7d80*/  I2IP.S8.S32.SAT R87, R2, R0, R19 ;  /* 0x0000000002577239 */ /* 0x000fe20000001413 */
[----:B------:R-:W-:Y:S01]  /*7d90*/  IMAD R20, R3, R82, R20 ;  /* 0x0000005203147224 */ /* 0x000fe200078e0214 */
[----:B------:R-:W-:Y:S01]  /*7da0*/  SHF.R.S32.HI R3, RZ, 0x18, R130 ;  /* 0x00000018ff037819 */ /* 0x000fe20000011482 */
[C---:B------:R-:W-:Y:S01]  /*7db0*/  IMAD R22, R78.reuse, R26, RZ ;  /* 0x0000001a4e167224 */ /* 0x040fe200078e02ff */
[----:B------:R-:W-:Y:S01]  /*7dc0*/  I2IP.S8.S32.SAT R18, R23, R18, RZ ;  /* 0x0000001217127239 */ /* 0x000fe200000014ff */
[----:B------:R-:W-:Y:S01]  /*7dd0*/  IMAD R27, R78, R27, RZ ;  /* 0x0000001b4e1b7224 */ /* 0x000fe200078e02ff */
[----:B------:R1:W-:Y:S01]  /*7de0*/  STS.128 [R153+UR49+0x6200], R84 ;  /* 0x0062005499007988 */ /* 0x0003e20008000c31 */
[----:B------:R-:W-:Y:S01]  /*7df0*/  IMAD R21, R4, R82, R21 ;  /* 0x0000005204157224 */ /* 0x000fe200078e0215 */
[----:B------:R-:W-:Y:S01]  /*7e00*/  I2IP.S8.S32.SAT R16, R17, R16, R18 ;  /* 0x0000001011107239 */ /* 0x000fe20000001412 */
[-C--:B------:R-:W-:Y:S01]  /*7e10*/  IMAD R22, R3, R82.reuse, R22 ;  /* 0x0000005203167224 */ /* 0x080fe200078e0216 */
[----:B------:R-:W-:Y:S01]  /*7e20*/  SHF.R.S32.HI R0, RZ, 0x18, R128 ;  /* 0x00000018ff007819 */ /* 0x000fe20000011480 */
[----:B------:R-:W-:Y:S01]  /*7e30*/  IMAD R27, R88, R82, R27 ;  /* 0x00000052581b7224 */ /* 0x000fe200078e021b */
[----:B------:R-:W-:Y:S01]  /*7e40*/  SHF.R.S32.HI R96, RZ, 0x18, R97 ;  /* 0x00000018ff607819 */ /* 0x000fe20000011461 */
[C---:B------:R-:W-:Y:S01]  /*7e50*/  IMAD R26, R78.reuse, R30, RZ ;  /* 0x0000001e4e1a7224 */ /* 0x040fe200078e02ff */
[----:B------:R-:W-:Y:S01]  /*7e60*/  SHF.L.U32 R106, R97, 0x8, RZ ;  /* 0x00000008616a7819 */ /* 0x000fe200000006ff */
[----:B------:R-:W-:Y:S01]  /*7e70*/  IMAD R24, R5, R82, R24 ;  /* 0x0000005205187224 */ /* 0x000fe200078e0218 */
[----:B------:R-:W-:Y:S01]  /*7e80*/  I2IP.S8.S32.SAT R17, R27, R22, RZ ;  /* 0x000000161b117239 */ /* 0x000fe200000014ff */
[----:B------:R-:W-:Y:S01]  /*7e90*/  IMAD R31, R78, R31, RZ ;  /* 0x0000001f4e1f7224 */ /* 0x000fe200078e02ff */
[----:B------:R-:W-:Y:S01]  /*7ea0*/  SHF.R.S32.HI R5, RZ, 0x18, R124 ;  /* 0x00000018ff057819 */ /* 0x000fe2000001147c */
[----:B------:R-:W-:Y:S01]  /*7eb0*/  IMAD R25, R0, R82, R25 ;  /* 0x0000005200197224 */ /* 0x000fe200078e0219 */
[----:B------:R-:W-:Y:S01]  /*7ec0*/  I2IP.S8.S32.SAT R17, R21, R20, R17 ;  /* 0x0000001415117239 */ /* 0x000fe20000001411 */
[-C--:B------:R-:W-:Y:S01]  /*7ed0*/  IMAD R26, R7, R82.reuse, R26 ;  /* 0x00000052071a7224 */ /* 0x080fe200078e021a */
[----:B------:R-:W-:Y:S01]  /*7ee0*/  SHF.R.S32.HI R0, RZ, 0x18, R125 ;  /* 0x00000018ff007819 */ /* 0x000fe2000001147d */
[----:B------:R-:W-:Y:S01]  /*7ef0*/  IMAD.MOV.U32 R3, RZ, RZ, R126 ;  /* 0x000000ffff037224 */ /* 0x000fe200078e007e */
[----:B------:R-:W-:Y:S01]  /*7f00*/  SHF.R.S32.HI R7, RZ, 0x18, R118 ;  /* 0x00000018ff077819 */ /* 0x000fe20000011476 */
[----:B------:R-:W-:Y:S01]  /*7f10*/  IMAD R31, R89, R82, R31 ;  /* 0x00000052591f7224 */ /* 0x000fe200078e021f */
[----:B------:R-:W-:Y:S01]  /*7f20*/  SHF.R.S32.HI R97, RZ, 0x18, R98 ;  /* 0x00000018ff617819 */ /* 0x000fe20000011462 */
[----:B------:R-:W-:Y:S01]  /*7f30*/  IMAD R30, R78, R34, RZ ;  /* 0x000000224e1e7224 */ /* 0x000fe200078e02ff */
[----:B------:R-:W-:Y:S01]  /*7f40*/  SHF.L.U32 R103, R98, 0x8, RZ ;  /* 0x0000000862677819 */ /* 0x000fe200000006ff */
[----:B------:R-:W-:Y:S01]  /*7f50*/  IMAD R28, R3, R82, R28 ;  /* 0x00000052031c7224 */ /* 0x000fe200078e021c */
[----:B------:R-:W-:Y:S01]  /*7f60*/  I2IP.S8.S32.SAT R18, R31, R26, RZ ;  /* 0x0000001a1f127239 */ /* 0x000fe200000014ff */
[----:B------:R-:W-:Y:S01]  /*7f70*/  IMAD R35, R78, R35, RZ ;  /* 0x000000234e237224 */ /* 0x000fe200078e02ff */
[----:B------:R-:W-:Y:S01]  /*7f80*/  MOV R3, R123 ;  /* 0x0000007b00037202 */ /* 0x000fe20000000f00 */
[----:B------:R-:W-:Y:S01]  /*7f90*/  IMAD R29, R0, R82, R29 ;  /* 0x00000052001d7224 */ /* 0x000fe200078e021d */
[----:B------:R-:W-:Y:S01]  /*7fa0*/  I2IP.S8.S32.SAT R18, R25, R24, R18 ;  /* 0x0000001819127239 */ /* 0x000fe20000001412 */
[-C--:B------:R-:W-:Y:S01]  /*7fb0*/  IMAD R30, R5, R82.reuse, R30 ;  /* 0x00000052051e7224 */ /* 0x080fe200078e021e */
[----:B------:R-:W-:Y:S01]  /*7fc0*/  SHF.R.S32.HI R0, RZ, 0x18, R122 ;  /* 0x00000018ff007819 */ /* 0x000fe2000001147a */
[----:B------:R-:W-:Y:S01]  /*7fd0*/  IMAD R35, R90, R82, R35 ;  /* 0x000000525a237224 */ /* 0x000fe200078e0223 */
[----:B------:R-:W-:Y:S01]  /*7fe0*/  MOV R5, R120 ;  /* 0x0000007800057202 */ /* 0x000fe20000000f00 */
[----:B------:R-:W-:Y:S01]  /*7ff0*/  IMAD R32, R3, R82, R32 ;  /* 0x0000005203207224 */ /* 0x000fe200078e0220 */
[----:B------:R-:W-:Y:S01]  /*8000*/  SHF.R.S32.HI R3, RZ, 0x18, R121 ;  /* 0x00000018ff037819 */ /* 0x000fe20000011479 */
[C---:B------:R-:W-:Y:S01]  /*8010*/  IMAD R34, R78.reuse, R38, RZ ;  /* 0x000000264e227224 */ /* 0x040fe200078e02ff */
[----:B------:R-:W-:Y:S01]  /*8020*/  I2IP.S8.S32.SAT R19, R35, R30, RZ ;  /* 0x0000001e23137239 */ /* 0x000fe200000014ff */
[----:B------:R-:W-:Y:S01]  /*8030*/  IMAD R39, R78, R39, RZ ;  /* 0x000000274e277224 */ /* 0x000fe200078e02ff */
[----:B------:R-:W-:Y:S01]  /*8040*/  SHF.R.S32.HI R98, RZ, 0x18, R99 ;  /* 0x00000018ff627819 */ /* 0x000fe20000011463 */
[----:B------:R-:W-:Y:S01]  /*8050*/  IMAD R33, R0, R82, R33 ;  /* 0x0000005200217224 */ /* 0x000fe200078e0221 */
[----:B------:R-:W-:Y:S01]  /*8060*/  I2IP.S8.S32.SAT R19, R29, R28, R19 ;  /* 0x0000001c1d137239 */ /* 0x000fe20000001413 */
[-C--:B------:R-:W-:Y:S01]  /*8070*/  IMAD R34, R3, R82.reuse, R34 ;  /* 0x0000005203227224 */ /* 0x080fe200078e0222 */
[----:B------:R-:W-:Y:S01]  /*8080*/  SHF.R.S32.HI R0, RZ, 0x18, R119 ;  /* 0x00000018ff007819 */ /* 0x000fe20000011477 */
[----:B------:R-:W-:Y:S01]  /*8090*/  IMAD R39, R91, R82, R39 ;  /* 0x000000525b277224 */ /* 0x000fe200078e0227 */
[----:B------:R-:W-:Y:S01]  /*80a0*/  MOV R3, R117 ;  /* 0x0000007500037202 */ /* 0x000fe20000000f00 */
[C---:B------:R-:W-:Y:S01]  /*80b0*/  IMAD R38, R78.reuse, R42, RZ ;  /* 0x0000002a4e267224 */ /* 0x040fe200078e02ff */
[----:B------:R1:W-:Y:S01]  /*80c0*/  STS.128 [R172+0x6200], R16 ;  /* 0x00620010ac007388 */ /* 0x0003e20000000c00 */
        /* <DEDUP_REMOVED lines=8> */
[-C--:B------:R-:W-:Y:S01]  /*8150*/  IMAD R43, R92, R82.reuse, R43 ;  /* 0x000000525c2b7224 */ /* 0x080fe200078e022b */
[----:B------:R-:W-:Y:S01]  /*8160*/  SHF.R.S32.HI R7, RZ, 0x18, R112 ;  /* 0x00000018ff077819 */ /* 0x000fe20000011470 */
[----:B------:R-:W-:Y:S01]  /*8170*/  IMAD R40, R3, R82, R40 ;  /* 0x0000005203287224 */ /* 0x000fe200078e0228 */
[----:B------:R-:W-:Y:S01]  /*8180*/  SHF.R.S32.HI R3, RZ, 0x18, R115 ;  /* 0x00000018ff037819 */ /* 0x000fe20000011473 */
[C---:B------:R-:W-:Y:S01]  /*8190*/  IMAD R42, R78.reuse, R46, RZ ;  /* 0x0000002e4e2a7224 */ /* 0x040fe200078e02ff */
[----:B------:R-:W-:Y:S01]  /*81a0*/  I2IP.S8.S32.SAT R38, R43, R38, RZ ;  /* 0x000000262b267239 */ /* 0x000fe200000014ff */
[----:B------:R-:W-:Y:S01]  /*81b0*/  IMAD R47, R78, R47, RZ ;  /* 0x0000002f4e2f7224 */ /* 0x000fe200078e02ff */
[----:B------:R-:W-:Y:S01]  /*81c0*/  SHF.L.U32 R100, R99, 0x8, RZ ;  /* 0x0000000863647819 */ /* 0x000fe200000006ff */
[----:B------:R-:W-:Y:S01]  /*81d0*/  IMAD R41, R0, R82, R41 ;  /* 0x0000005200297224 */ /* 0x000fe200078e0229 */
[----:B------:R-:W-:Y:S01]  /*81e0*/  I2IP.S8.S32.SAT R33, R37, R36, R38 ;  /* 0x0000002425217239 */ /* 0x000fe20000001426 */
[-C--:B------:R-:W-:Y:S01]  /*81f0*/  IMAD R42, R3, R82.reuse, R42 ;  /* 0x00000052032a7224 */ /* 0x080fe200078e022a */
[----:B------:R-:W-:Y:S01]  /*8200*/  SHF.R.S32.HI R0, RZ, 0x18, R113 ;  /* 0x00000018ff007819 */ /* 0x000fe20000011471 */
[----:B------:R-:W-:Y:S01]  /*8210*/  IMAD R47, R93, R82, R47 ;  /* 0x000000525d2f7224 */ /* 0x000fe200078e022f */
[----:B------:R-:W-:Y:S01]  /*8220*/  IADD3 R76, PT, PT, R76, 0x1, RZ ;  /* 0x000000014c4c7810 */ /* 0x000fe20007ffe0ff */
[C---:B------:R-:W-:Y:S02]  /*8230*/  IMAD R46, R78.reuse, R50, RZ ;  /* 0x000000324e2e7224 */ /* 0x040fe400078e02ff */
        /* <DEDUP_REMOVED lines=8> */
[----:B------:R-:W-:Y:S02]  /*82c0*/  IMAD.MOV.U32 R3, RZ, RZ, R111 ;  /* 0x000000ffff037224 */ /* 0x000fe400078e006f */
[-C--:B------:R-:W-:Y:S02]  /*82d0*/  IMAD R51, R94, R82.reuse, R51 ;  /* 0x000000525e337224 */ /* 0x080fe400078e0233 */
[----:B------:R-:W-:Y:S01]  /*82e0*/  IMAD R48, R3, R82, R48 ;  /* 0x0000005203307224 */ /* 0x000fe200078e0230 */
[----:B------:R-:W-:Y:S01]  /*82f0*/  SHF.R.S32.HI R3, RZ, 0x18, R109 ;  /* 0x00000018ff037819 */ /* 0x000fe2000001146d */
[C---:B------:R-:W-:Y:S01]  /*8300*/  IMAD R50, R78.reuse, R54, RZ ;  /* 0x000000364e327224 */ /* 0x040fe200078e02ff */
[----:B------:R-:W-:Y:S01]  /*8310*/  I2IP.S8.S32.SAT R35, R51, R46, RZ ;  /* 0x0000002e33237239 */ /* 0x000fe200000014ff */
[----:B------:R-:W-:Y:S02]  /*8320*/  IMAD R55, R78, R55, RZ ;  /* 0x000000374e377224 */ /* 0x000fe400078e02ff */
[----:B------:R-:W-:Y:S01]  /*8330*/  IMAD R49, R0, R82, R49 ;  /* 0x0000005200317224 */ /* 0x000fe200078e0231 */
[----:B------:R-:W-:Y:S01]  /*8340*/  I2IP.S8.S32.SAT R35, R45, R44, R35 ;  /* 0x0000002c2d237239 */ /* 0x000fe20000001423 */
[-C--:B------:R-:W-:Y:S01]  /*8350*/  IMAD R50, R3, R82.reuse, R50 ;  /* 0x0000005203327224 */ /* 0x080fe200078e0232 */
[----:B------:R-:W-:Y:S01]  /*8360*/  SHF.R.S32.HI R0, RZ, 0x18, R107 ;  /* 0x00000018ff007819 */ /* 0x000fe2000001146b */
[----:B------:R-:W-:Y:S01]  /*8370*/  IMAD R55, R95, R82, R55 ;  /* 0x000000525f377224 */ /* 0x000fe200078e0237 */
[----:B------:R-:W-:Y:S01]  /*8380*/  SHF.R.S32.HI R3, RZ, 0x18, R106 ;  /* 0x00000018ff037819 */ /* 0x000fe2000001146a */
        /* <DEDUP_REMOVED lines=11> */
[----:B------:R-:W-:Y:S01]  /*8440*/  SHF.R.S32.HI R3, RZ, 0x18, R103 ;  /* 0x00000018ff037819 */ /* 0x000fe20000011467 */
[----:B------:R-:W-:Y:S02]  /*8450*/  IMAD R58, R78, R62, RZ ;  /* 0x0000003e4e3a7224 */ /* 0x000fe400078e02ff */
[----:B------:R-:W-:Y:S01]  /*8460*/  IMAD R56, R5, R82, R56 ;  /* 0x0000005205387224 */ /* 0x000fe200078e0238 */
[----:B------:R-:W-:Y:S01]  /*8470*/  MOV R5, R102 ;  /* 0x0000006600057202 */ /* 0x000fe20000000f00 */
[----:B------:R-:W-:Y:S01]  /*8480*/  IMAD R57, R0, R82, R57 ;  /* 0x0000005200397224 */ /* 0x000fe200078e0239 */
[----:B------:R-:W-:Y:S01]  /*8490*/  SHF.R.S32.HI R0, RZ, 0x18, R101 ;  /* 0x00000018ff007819 */ /* 0x000fe20000011465 */
[C---:B------:R-:W-:Y:S01]  /*84a0*/  IMAD R63, R78.reuse, R63, RZ ;  /* 0x0000003f4e3f7224 */ /* 0x040fe200078e02ff */
[----:B------:R-:W-:Y:S01]  /*84b0*/  I2IP.S8.S32.SAT R54, R59, R54, RZ ;  /* 0x000000363b367239 */ /* 0x000fe200000014ff */
[-C--:B------:R-:W-:Y:S01]  /*84c0*/  IMAD R58, R3, R82.reuse, R58 ;  /* 0x00000052033a7224 */ /* 0x080fe200078e023a */
[----:B------:R-:W-:Y:S01]  /*84d0*/  SHF.R.S32.HI R3, RZ, 0x18, R100 ;  /* 0x00000018ff037819 */ /* 0x000fe20000011464 */
[----:B------:R-:W-:Y:S01]  /*84e0*/  IMAD R63, R97, R82, R63 ;  /* 0x00000052613f7224 */ /* 0x000fe200078e023f */
[----:B------:R-:W-:Y:S01]  /*84f0*/  I2IP.S8.S32.SAT R49, R53, R52, R54 ;  /* 0x0000003435317239 */ /* 0x000fe20000001436 */
        /* <DEDUP_REMOVED lines=19> */
[----:B------:R-:W-:Y:S02]  /*8630*/  UIADD3 UR8, UP0, UPT, UR52, 0x680, URZ ;  /* 0x0000068034087890 */ /* 0x000fe4000ff1e0ff */
[----:B------:R-:W-:Y:S02]  /*8640*/  UIADD3 UR5, UPT, UPT, UR41, 0x40, URZ ;  /* 0x0000004029057890 */ /* 0x000fe4000fffe0ff */
[----:B------:R-:W-:Y:S02]  /*8650*/  UIADD3 UR4, UPT, UPT, UR49, 0x6200, URZ ;  /* 0x0000620031047890 */ /* 0x000fe4000fffe0ff */
[----:B------:R-:W-:Y:S01]  /*8660*/  UIADD3.X UR9, UPT, UPT, URZ, UR53, URZ, UP0, !UPT ;  /* 0x00000035ff097290 */ /* 0x000fe200087fe4ff */
[----:B------:R-:W-:Y:S01]  /*8670*/  UMOV UR6, UR42 ;  /* 0x0000002a00067c82 */ /* 0x000fe20008000000 */
[----:B------:R-:W-:Y:S07]  /*8680*/  UMOV UR7, UR36 ;  /* 0x0000002400077c82 */ /* 0x000fee0008000000 */
[----:B------:R2:W-:Y:S01]  /*8690*/  UTMASTG.3D [UR4], [UR8] ;  /* 0x00000004080073b5 */ /* 0x0005e20008010000 */
[----:B------:R0:W-:Y:S01]  /*86a0*/  UTMACMDFLUSH ;  /* 0x00000000000079b7 */ /* 0x0001e20000000000 */
[----:B--2---:R-:W-:Y:S04]  /*86b0*/  DEPBAR.LE SB0, 0x1 ;  /* 0x000080400000791a */ /* 0x004fe80000000000 */
.L_x_112:
[----:B------:R-:W-:Y:S05]  /*86c0*/  BSYNC.RECONVERGENT B0 ;  /* 0x0000000000007941 */ /* 0x000fea0003800200 */
.L_x_111:
[----:B------:R-:W-:Y:S01]  /*86d0*/  BAR.SYNC.DEFER_BLOCKING 0x1, 0x80 ;  /* 0x0042000000007b1d */ /* 0x000fe20000010000 */
[----:B------:R-:W-:Y:S01]  /*86e0*/  ISETP.NE.AND P2, PT, R168, RZ, PT ;  /* 0x000000ffa800720c */ /* 0x000fe20003f45270 */
[----:B------:R-:W-:Y:S01]  /*86f0*/  IMAD.IADD R20, R75, 0x1, R150 ;  /* 0x000000014b147824 */ /* 0x000fe200078e0296 */
[----:B------:R-:W-:Y:S01]  /*8700*/  ISETP.NE.AND P0, PT, R169, 0x2, PT ;  /* 0x00000002a900780c */ /* 0x000fe20003f05270 */
[----:B------:R-:W-:Y:S01]  /*8710*/  IMAD.IADD R21, R77, 0x1, R152 ;  /* 0x000000014d157824 */ /* 0x000fe200078e0298 */
[----:B------:R-:W-:Y:S02]  /*8720*/  ISETP.NE.AND P1, PT, R76, 0x4, PT ;  /* 0x000000044c00780c */ /* 0x000fe40003f25270 */
[----:B------:R-:W-:Y:S02]  /*8730*/  SEL R0, RZ, 0x1, P0 ;  /* 0x00000001ff007807 */ /* 0x000fe40000000000 */
[----:B------:R-:W-:Y:S02]  /*8740*/  SEL R3, RZ, 0x1, P1 ;  /* 0x00000001ff037807 */ /* 0x000fe40000800000 */
[----:B------:R-:W-:Y:S02]  /*8750*/  LOP3.LUT R161, R161, R0, RZ, 0x3c, !PT ;  /* 0x00000000a1a17212 */ /* 0x000fe400078e3cff */
[----:B------:R-:W-:Y:S02]  /*8760*/  LOP3.LUT R162, R162, R3, RZ, 0x3c, !PT ;  /* 0x00000003a2a27212 */ /* 0x000fe400078e3cff */
[----:B------:R-:W-:Y:S02]  /*8770*/  @P2 R2UR UR36, R158 ;  /* 0x000000009e2422ca */ /* 0x000fe400000e0000 */
[----:B------:R-:W-:Y:S02]  /*8780*/  SEL R169, R169, RZ, P0 ;  /* 0x000000ffa9a97207 */ /* 0x000fe40000000000 */
[----:B------:R-:W-:Y:S01]  /*8790*/  SEL R76, R76, RZ, P1 ;  /* 0x000000ff4c4c7207 */ /* 0x000fe20000800000 */
[----:B------:R-:W-:Y:S10]  /*87a0*/  @P2 BRA `(.L_x_113) ;  /* 0xffffffc400842947 */ /* 0x000ff4000383ffff */
[----:B------:R-:W-:Y:S05]  /*87b0*/  EXIT ;  /* 0x000000000000794d */ /* 0x000fea0003800000 */
.L_x_20:
[----:B--2---:R2:W1:Y:S02]  /*87c0*/  SYNCS.PHASECHK.TRANS64.TRYWAIT P0, [R3+URZ+0x160], R2 ;  /* 0x00016002030075a7 */ /* 0x00446400080011ff */
[----:B-1----:R-:W-:Y:S05]  /*87d0*/  @!P0 NANOSLEEP.SYNCS 0x989680 ;  /* 0x009896800000895d */ /* 0x002fea0003900000 */
[----:B------:R-:W1:Y:S02]  /*87e0*/  @!P0 SYNCS.PHASECHK.TRANS64 P0, [R3+URZ+0x160], R2 ;  /* 0x00016002030085a7 */ /* 0x000e6400080010ff */
[----:B-1----:R-:W-:Y:S05]  /*87f0*/  @!P0 BRA `(.L_x_20) ;  /* 0xfffffffc00f08947 */ /* 0x002fea000383ffff */
[----:B------:R-:W-:Y:S05]  /*8800*/  BRA `(.L_x_114) ;  /* 0xffffff8c00b47947 */ /* 0x000fea000383ffff */
.L_x_23:
[----:B-1----:R-:W-:-:S07]  /*8810*/  MOV R2, UR33 ;  /* 0x0000002100027c02 */ /* 0x002fce0008000f00 */
.L_x_115:
[----:B-1----:R1:W2:Y:S02]  /*8820*/  SYNCS.PHASECHK.TRANS64.TRYWAIT P0, [R2+URZ+0x60], R5 ;  /* 0x00006005020075a7 */ /* 0x0022a400080011ff */
[----:B--2---:R-:W-:Y:S05]  /*8830*/  @!P0 NANOSLEEP.SYNCS 0x989680 ;  /* 0x009896800000895d */ /* 0x004fea0003900000 */
[----:B------:R-:W2:Y:S02]  /*8840*/  @!P0 SYNCS.PHASECHK.TRANS64 P0, [R2+URZ+0x60], R5 ;  /* 0x00006005020085a7 */ /* 0x000ea400080010ff */
[----:B--2---:R-:W-:Y:S05]  /*8850*/  @!P0 BRA `(.L_x_115) ;  /* 0xfffffffc00f08947 */ /* 0x004fea000383ffff */
[----:B------:R-:W-:Y:S05]  /*8860*/  BRA `(.L_x_22) ;  /* 0xffffff9000047947 */ /* 0x000fea000383ffff */
.L_x_29:
[----:B-1----:R-:W-:-:S07]  /*8870*/  MOV R2, UR17 ;  /* 0x0000001100027c02 */ /* 0x002fce0008000f00 */
.L_x_116:
[----:B-1----:R1:W2:Y:S02]  /*8880*/  SYNCS.PHASECHK.TRANS64.TRYWAIT P0, [R2+URZ+0x60], R5 ;  /* 0x00006005020075a7 */ /* 0x0022a400080011ff */
[----:B--2---:R-:W-:Y:S05]  /*8890*/  @!P0 NANOSLEEP.SYNCS 0x989680 ;  /* 0x009896800000895d */ /* 0x004fea0003900000 */
[----:B------:R-:W2:Y:S02]  /*88a0*/  @!P0 SYNCS.PHASECHK.TRANS64 P0, [R2+URZ+0x60], R5 ;  /* 0x00006005020085a7 */ /* 0x000ea400080010ff */
[----:B--2---:R-:W-:Y:S05]  /*88b0*/  @!P0 BRA `(.L_x_116) ;  /* 0xfffffffc00f08947 */ /* 0x004fea000383ffff */
[----:B------:R-:W-:Y:S05]  /*88c0*/  BRA `(.L_x_28) ;  /* 0xffffff9000a87947 */ /* 0x000fea000383ffff */
.L_x_33:
[----:B-1----:R1:W2:Y:S02]  /*88d0*/  SYNCS.PHASECHK.TRANS64.TRYWAIT P0, [R2+URZ+0xf0], R3 ;  /* 0x0000f003020075a7 */ /* 0x0022a400080011ff */
[----:B--2---:R-:W-:Y:S05]  /*88e0*/  @!P0 NANOSLEEP.SYNCS 0x989680 ;  /* 0x009896800000895d */ /* 0x004fea0003900000 */
[----:B------:R-:W2:Y:S02]  /*88f0*/  @!P0 SYNCS.PHASECHK.TRANS64 P0, [R2+URZ+0xf0], R3 ;  /* 0x0000f003020085a7 */ /* 0x000ea400080010ff */
[----:B--2---:R-:W-:Y:S05]  /*8900*/  @!P0 BRA `(.L_x_33) ;  /* 0xfffffffc00f08947 */ /* 0x004fea000383ffff */
[----:B------:R-:W-:Y:S05]  /*8910*/  BRA `(.L_x_117) ;  /* 0xffffff9400347947 */ /* 0x000fea000383ffff */
.L_x_37:
[----:B----4-:R-:W-:-:S07]  /*8920*/  MOV R0, UR5 ;  /* 0x0000000500007c02 */ /* 0x010fce0008000f00 */
.L_x_118:
[----:B-1----:R1:W2:Y:S02]  /*8930*/  SYNCS.PHASECHK.TRANS64.TRYWAIT P0, [R0+URZ], R3 ;  /* 0x00000003000075a7 */ /* 0x0022a400080011ff */
[----:B--2---:R-:W-:Y:S05]  /*8940*/  @!P0 NANOSLEEP.SYNCS 0x989680 ;  /* 0x009896800000895d */ /* 0x004fea0003900000 */
[----:B------:R-:W2:Y:S02]  /*8950*/  @!P0 SYNCS.PHASECHK.TRANS64 P0, [R0+URZ], R3 ;  /* 0x00000003000085a7 */ /* 0x000ea400080010ff */
[----:B--2---:R-:W-:Y:S05]  /*8960*/  @!P0 BRA `(.L_x_118) ;  /* 0xfffffffc00f08947 */ /* 0x004fea000383ffff */
[----:B------:R-:W-:Y:S05]  /*8970*/  BRA `(.L_x_119) ;  /* 0xffffff9800a47947 */ /* 0x000fea000383ffff */
.L_x_38:
[----:B----4-:R-:W-:-:S07]  /*8980*/  MOV R0, UR5 ;  /* 0x0000000500007c02 */ /* 0x010fce0008000f00 */
.L_x_120:
[----:B-1----:R1:W2:Y:S02]  /*8990*/  SYNCS.PHASECHK.TRANS64.TRYWAIT P0, [R0+URZ], R3 ;  /* 0x00000003000075a7 */ /* 0x0022a400080011ff */
[----:B--2---:R-:W-:Y:S05]  /*89a0*/  @!P0 NANOSLEEP.SYNCS 0x989680 ;  /* 0x009896800000895d */ /* 0x004fea0003900000 */
[----:B------:R-:W2:Y:S02]  /*89b0*/  @!P0 SYNCS.PHASECHK.TRANS64 P0, [R0+URZ], R3 ;  /* 0x00000003000085a7 */ /* 0x000ea400080010ff */
[----:B--2---:R-:W-:Y:S05]  /*89c0*/  @!P0 BRA `(.L_x_120) ;  /* 0xfffffffc00f08947 */ /* 0x004fea000383ffff */
[----:B------:R-:W-:Y:S05]  /*89d0*/  BRA `(.L_x_121) ;  /* 0xffffff9800b07947 */ /* 0x000fea000383ffff */
.L_x_39:
[----:B----4-:R-:W-:-:S07]  /*89e0*/  MOV R0, UR5 ;  /* 0x0000000500007c02 */ /* 0x010fce0008000f00 */
.L_x_122:
[----:B-1----:R1:W2:Y:S02]  /*89f0*/  SYNCS.PHASECHK.TRANS64.TRYWAIT P0, [R0+URZ], R3 ;  /* 0x00000003000075a7 */ /* 0x0022a400080011ff */
[----:B--2---:R-:W-:Y:S05]  /*8a00*/  @!P0 NANOSLEEP.SYNCS 0x989680 ;  /* 0x009896800000895d */ /* 0x004fea0003900000 */
[----:B------:R-:W2:Y:S02]  /*8a10*/  @!P0 SYNCS.PHASECHK.TRANS64 P0, [R0+URZ], R3 ;  /* 0x00000003000085a7 */ /* 0x000ea400080010ff */
[----:B--2---:R-:W-:Y:S05]  /*8a20*/  @!P0 BRA `(.L_x_122) ;  /* 0xfffffffc00f08947 */ /* 0x004fea000383ffff */
[----:B------:R-:W-:Y:S05]  /*8a30*/  BRA `(.L_x_123) ;  /* 0xffffff9800bc7947 */ /* 0x000fea000383ffff */
.L_x_40:
[----:B----4-:R-:W-:-:S07]  /*8a40*/  MOV R0, UR5 ;  /* 0x0000000500007c02 */ /* 0x010fce0008000f00 */
.L_x_124:
[----:B-1----:R1:W2:Y:S02]  /*8a50*/  SYNCS.PHASECHK.TRANS64.TRYWAIT P0, [R0+URZ], R3 ;  /* 0x00000003000075a7 */ /* 0x0022a400080011ff */
[----:B--2---:R-:W-:Y:S05]  /*8a60*/  @!P0 NANOSLEEP.SYNCS 0x989680 ;  /* 0x009896800000895d */ /* 0x004fea0003900000 */
[----:B------:R-:W2:Y:S02]  /*8a70*/  @!P0 SYNCS.PHASECHK.TRANS64 P0, [R0+URZ], R3 ;  /* 0x00000003000085a7 */ /* 0x000ea400080010ff */
[----:B--2---:R-:W-:Y:S05]  /*8a80*/  @!P0 BRA `(.L_x_124) ;  /* 0xfffffffc00f08947 */ /* 0x004fea000383ffff */
[----:B------:R-:W-:Y:S05]  /*8a90*/  BRA `(.L_x_125) ;  /* 0xffffff9800c87947 */ /* 0x000fea000383ffff */
.L_x_41:
[----:B----4-:R-:W-:-:S07]  /*8aa0*/  MOV R0, UR5 ;  /* 0x0000000500007c02 */ /* 0x010fce0008000f00 */
.L_x_126:
[----:B-1----:R1:W2:Y:S02]  /*8ab0*/  SYNCS.PHASECHK.TRANS64.TRYWAIT P0, [R0+URZ], R3 ;  /* 0x00000003000075a7 */ /* 0x0022a400080011ff */
[----:B--2---:R-:W-:Y:S05]  /*8ac0*/  @!P0 NANOSLEEP.SYNCS 0x989680 ;  /* 0x009896800000895d */ /* 0x004fea0003900000 */
[----:B------:R-:W2:Y:S02]  /*8ad0*/  @!P0 SYNCS.PHASECHK.TRANS64 P0, [R0+URZ], R3 ;  /* 0x00000003000085a7 */ /* 0x000ea400080010ff */
[----:B--2---:R-:W-:Y:S05]  /*8ae0*/  @!P0 BRA `(.L_x_126) ;  /* 0xfffffffc00f08947 */ /* 0x004fea000383ffff */
[----:B------:R-:W-:Y:S05]  /*8af0*/  BRA `(.L_x_127) ;  /* 0xffffff9800d47947 */ /* 0x000fea000383ffff */
.L_x_42:
[----:B----4-:R-:W-:-:S07]  /*8b00*/  MOV R0, UR5 ;  /* 0x0000000500007c02 */ /* 0x010fce0008000f00 */
.L_x_128:
[----:B-1----:R1:W2:Y:S02]  /*8b10*/  SYNCS.PHASECHK.TRANS64.TRYWAIT P0, [R0+URZ], R3 ;  /* 0x00000003000075a7 */ /* 0x0022a400080011ff */
[----:B--2---:R-:W-:Y:S05]  /*8b20*/  @!P0 NANOSLEEP.SYNCS 0x989680 ;  /* 0x009896800000895d */ /* 0x004fea0003900000 */
[----:B------:R-:W2:Y:S02]  /*8b30*/  @!P0 SYNCS.PHASECHK.TRANS64 P0, [R0+URZ], R3 ;  /* 0x00000003000085a7 */ /* 0x000ea400080010ff */
[----:B--2---:R-:W-:Y:S05]  /*8b40*/  @!P0 BRA `(.L_x_128) ;  /* 0xfffffffc00f08947 */ /* 0x004fea000383ffff */
[----:B------:R-:W-:Y:S05]  /*8b50*/  BRA `(.L_x_129) ;  /* 0xffffff9800e07947 */ /* 0x000fea000383ffff */
.L_x_43:
[----:B----4-:R-:W-:-:S07]  /*8b60*/  MOV R0, UR5 ;  /* 0x0000000500007c02 */ /* 0x010fce0008000f00 */
.L_x_130:
[----:B-1----:R1:W2:Y:S02]  /*8b70*/  SYNCS.PHASECHK.TRANS64.TRYWAIT P0, [R0+URZ], R3 ;  /* 0x00000003000075a7 */ /* 0x0022a400080011ff */
[----:B--2---:R-:W-:Y:S05]  /*8b80*/  @!P0 NANOSLEEP.SYNCS 0x989680 ;  /* 0x009896800000895d */ /* 0x004fea0003900000 */
[----:B------:R-:W2:Y:S02]  /*8b90*/  @!P0 SYNCS.PHASECHK.TRANS64 P0, [R0+URZ], R3 ;  /* 0x00000003000085a7 */ /* 0x000ea400080010ff */
[----:B--2---:R-:W-:Y:S05]  /*8ba0*/  @!P0 BRA `(.L_x_130) ;  /* 0xfffffffc00f08947 */ /* 0x004fea000383ffff */
[----:B------:R-:W-:Y:S05]  /*8bb0*/  BRA `(.L_x_131) ;  /* 0xffffff9800ec7947 */ /* 0x000fea000383ffff */
.L_x_44:
[----:B----4-:R-:W-:-:S07]  /*8bc0*/  MOV R0, UR5 ;  /* 0x0000000500007c02 */ /* 0x010fce0008000f00 */
.L_x_132:
[----:B-1----:R1:W2:Y:S02]  /*8bd0*/  SYNCS.PHASECHK.TRANS64.TRYWAIT P0, [R0+URZ], R3 ;  /* 0x00000003000075a7 */ /* 0x0022a400080011ff */
[----:B--2---:R-:W-:Y:S05]  /*8be0*/  @!P0 NANOSLEEP.SYNCS 0x989680 ;  /* 0x009896800000895d */ /* 0x004fea0003900000 */
[----:B------:R-:W2:Y:S02]  /*8bf0*/  @!P0 SYNCS.PHASECHK.TRANS64 P0, [R0+URZ], R3 ;  /* 0x00000003000085a7 */ /* 0x000ea400080010ff */
[----:B--2---:R-:W-:Y:S05]  /*8c00*/  @!P0 BRA `(.L_x_132) ;  /* 0xfffffffc00f08947 */ /* 0x004fea000383ffff */
[----:B------:R-:W-:Y:S05]  /*8c10*/  BRA `(.L_x_133) ;  /* 0xffffff9800f87947 */ /* 0x000fea000383ffff */
.L_x_45:
[----:B----4-:R-:W-:-:S07]  /*8c20*/  MOV R0, UR5 ;  /* 0x0000000500007c02 */ /* 0x010fce0008000f00 */
.L_x_134:
[----:B-1----:R1:W2:Y:S02]  /*8c30*/  SYNCS.PHASECHK.TRANS64.TRYWAIT P0, [R0+URZ], R3 ;  /* 0x00000003000075a7 */ /* 0x0022a400080011ff */
[----:B--2---:R-:W-:Y:S05]  /*8c40*/  @!P0 NANOSLEEP.SYNCS 0x989680 ;  /* 0x009896800000895d */ /* 0x004fea0003900000 */
[----:B------:R-:W2:Y:S02]  /*8c50*/  @!P0 SYNCS.PHASECHK.TRANS64 P0, [R0+URZ], R3 ;  /* 0x00000003000085a7 */ /* 0x000ea400080010ff */
[----:B--2---:R-:W-:Y:S05]  /*8c60*/  @!P0 BRA `(.L_x_134) ;  /* 0xfffffffc00f08947 */ /* 0x004fea000383ffff */
[----:B------:R-:W-:Y:S05]  /*8c70*/  BRA `(.L_x_135) ;  /* 0xffffff9c00047947 */ /* 0x000fea000383ffff */
.L_x_46:
[----:B----4-:R-:W-:-:S07]  /*8c80*/  MOV R0, UR5 ;  /* 0x0000000500007c02 */ /* 0x010fce0008000f00 */
.L_x_136:
[----:B-1----:R1:W2:Y:S02]  /*8c90*/  SYNCS.PHASECHK.TRANS64.TRYWAIT P0, [R0+URZ], R3 ;  /* 0x00000003000075a7 */ /* 0x0022a400080011ff */
[----:B--2---:R-:W-:Y:S05]  /*8ca0*/  @!P0 NANOSLEEP.SYNCS 0x989680 ;  /* 0x009896800000895d */ /* 0x004fea0003900000 */
[----:B------:R-:W2:Y:S02]  /*8cb0*/  @!P0 SYNCS.PHASECHK.TRANS64 P0, [R0+URZ], R3 ;  /* 0x00000003000085a7 */ /* 0x000ea400080010ff */
[----:B--2---:R-:W-:Y:S05]  /*8cc0*/  @!P0 BRA `(.L_x_136) ;  /* 0xfffffffc00f08947 */ /* 0x004fea000383ffff */
[----:B------:R-:W-:Y:S05]  /*8cd0*/  BRA `(.L_x_137) ;  /* 0xffffff9c00107947 */ /* 0x000fea000383ffff */
.L_x_47:
[----:B----4-:R-:W-:-:S07]  /*8ce0*/  MOV R0, UR5 ;  /* 0x0000000500007c02 */ /* 0x010fce0008000f00 */
.L_x_138:
[----:B-1----:R1:W2:Y:S02]  /*8cf0*/  SYNCS.PHASECHK.TRANS64.TRYWAIT P0, [R0+URZ], R3 ;  /* 0x00000003000075a7 */ /* 0x0022a400080011ff */
[----:B--2---:R-:W-:Y:S05]  /*8d00*/  @!P0 NANOSLEEP.SYNCS 0x989680 ;  /* 0x009896800000895d */ /* 0x004fea0003900000 */
[----:B------:R-:W2:Y:S02]  /*8d10*/  @!P0 SYNCS.PHASECHK.TRANS64 P0, [R0+URZ], R3 ;  /* 0x00000003000085a7 */ /* 0x000ea400080010ff */
[----:B--2---:R-:W-:Y:S05]  /*8d20*/  @!P0 BRA `(.L_x_138) ;  /* 0xfffffffc00f08947 */ /* 0x004fea000383ffff */
[----:B------:R-:W-:Y:S05]  /*8d30*/  BRA `(.L_x_139) ;  /* 0xffffff9c001c7947 */ /* 0x000fea000383ffff */
.L_x_50:
[----:B-1----:R1:W2:Y:S02]  /*8d40*/  SYNCS.PHASECHK.TRANS64.TRYWAIT P0, [R0+URZ+0x150], R5 ;  /* 0x00015005000075a7 */ /* 0x0022a400080011ff */
[----:B--2---:R-:W-:Y:S05]  /*8d50*/  @!P0 NANOSLEEP.SYNCS 0x989680 ;  /* 0x009896800000895d */ /* 0x004fea0003900000 */
[----:B------:R-:W2:Y:S02]  /*8d60*/  @!P0 SYNCS.PHASECHK.TRANS64 P0, [R0+URZ+0x150], R5 ;  /* 0x00015005000085a7 */ /* 0x000ea400080010ff */
[----:B--2---:R-:W-:Y:S05]  /*8d70*/  @!P0 BRA `(.L_x_50) ;  /* 0xfffffffc00f08947 */ /* 0x004fea000383ffff */
[----:B------:R-:W-:Y:S05]  /*8d80*/  BRA `(.L_x_140) ;  /* 0xffffff9c00787947 */ /* 0x000fea000383ffff */
.L_x_51:
[----:B------:R-:W-:-:S07]  /*8d90*/  MOV R0, UR5 ;  /* 0x0000000500007c02 */ /* 0x000fce0008000f00 */
.L_x_141:
[----:B-1----:R1:W2:Y:S02]  /*8da0*/  SYNCS.PHASECHK.TRANS64.TRYWAIT P0, [R0+URZ+0x100], R5 ;  /* 0x00010005000075a7 */ /* 0x0022a400080011ff */
[----:B--2---:R-:W-:Y:S05]  /*8db0*/  @!P0 NANOSLEEP.SYNCS 0x989680 ;  /* 0x009896800000895d */ /* 0x004fea0003900000 */
[----:B------:R-:W2:Y:S02]  /*8dc0*/  @!P0 SYNCS.PHASECHK.TRANS64 P0, [R0+URZ+0x100], R5 ;  /* 0x00010005000085a7 */ /* 0x000ea400080010ff */
[----:B--2---:R-:W-:Y:S05]  /*8dd0*/  @!P0 BRA `(.L_x_141) ;  /* 0xfffffffc00f08947 */ /* 0x004fea000383ffff */
[----:B------:R-:W-:Y:S05]  /*8de0*/  BRA `(.L_x_142) ;  /* 0xffffff9c00887947 */ /* 0x000fea000383ffff */
.L_x_52:
[----:B-1----:R1:W2:Y:S02]  /*8df0*/  SYNCS.PHASECHK.TRANS64.TRYWAIT P1, [R0+URZ+0xf0], R5 ;  /* 0x0000f005000075a7 */ /* 0x0022a400080211ff */
[----:B--2---:R-:W-:Y:S05]  /*8e00*/  @!P1 NANOSLEEP.SYNCS 0x989680 ;  /* 0x009896800000995d */ /* 0x004fea0003900000 */
[----:B------:R-:W2:Y:S02]  /*8e10*/  @!P1 SYNCS.PHASECHK.TRANS64 P1, [R0+URZ+0xf0], R5 ;  /* 0x0000f005000095a7 */ /* 0x000ea400080210ff */
[----:B--2---:R-:W-:Y:S05]  /*8e20*/  @!P1 BRA `(.L_x_52) ;  /* 0xfffffffc00f09947 */ /* 0x004fea000383ffff */
[----:B------:R-:W-:Y:S05]  /*8e30*/  BRA `(.L_x_143) ;  /* 0xffffff9c00b87947 */ /* 0x000fea000383ffff */
.L_x_55:
[----:B------:R-:W-:-:S07]  /*8e40*/  MOV R0, UR5 ;  /* 0x0000000500007c02 */ /* 0x000fce0008000f00 */
.L_x_144:
[----:B-1----:R1:W2:Y:S02]  /*8e50*/  SYNCS.PHASECHK.TRANS64.TRYWAIT P0, [R0+URZ+0x100], R3 ;  /* 0x00010003000075a7 */ /* 0x0022a400080011ff */
[----:B--2---:R-:W-:Y:S05]  /*8e60*/  @!P0 NANOSLEEP.SYNCS 0x989680 ;  /* 0x009896800000895d */ /* 0x004fea0003900000 */
[----:B------:R-:W2:Y:S02]  /*8e70*/  @!P0 SYNCS.PHASECHK.TRANS64 P0, [R0+URZ+0x100], R3 ;  /* 0x00010003000085a7 */ /* 0x000ea400080010ff */
[----:B--2---:R-:W-:Y:S05]  /*8e80*/  @!P0 BRA `(.L_x_144) ;  /* 0xfffffffc00f08947 */ /* 0x004fea000383ffff */
[----:B------:R-:W-:Y:S05]  /*8e90*/  BRA `(.L_x_54) ;  /* 0xffffffa0000c7947 */ /* 0x000fea000383ffff */
.L_x_62:
[----:B-1----:R1:W2:Y:S02]  /*8ea0*/  SYNCS.PHASECHK.TRANS64.TRYWAIT P1, [R0+URZ+0xf0], R5 ;  /* 0x0000f005000075a7 */ /* 0x0022a400080211ff */
[----:B--2---:R-:W-:Y:S05]  /*8eb0*/  @!P1 NANOSLEEP.SYNCS 0x989680 ;  /* 0x009896800000995d */ /* 0x004fea0003900000 */
[----:B------:R-:W2:Y:S02]  /*8ec0*/  @!P1 SYNCS.PHASECHK.TRANS64 P1, [R0+URZ+0xf0], R5 ;  /* 0x0000f005000095a7 */ /* 0x000ea400080210ff */
[----:B--2---:R-:W-:Y:S05]  /*8ed0*/  @!P1 BRA `(.L_x_62) ;  /* 0xfffffffc00f09947 */ /* 0x004fea000383ffff */
[----:B------:R-:W-:Y:S05]  /*8ee0*/  BRA `(.L_x_145) ;  /* 0xffffffa4006c7947 */ /* 0x000fea000383ffff */
.L_x_63:
[----:B------:R-:W-:-:S07]  /*8ef0*/  MOV R3, UR8 ;  /* 0x0000000800037c02 */ /* 0x000fce0008000f00 */
.L_x_146:
[----:B-1----:R1:W2:Y:S02]  /*8f00*/  SYNCS.PHASECHK.TRANS64.TRYWAIT P0, [R3+URZ+0x130], R0 ;  /* 0x00013000030075a7 */ /* 0x0022a400080011ff */
[----:B--2---:R-:W-:Y:S05]  /*8f10*/  @!P0 NANOSLEEP.SYNCS 0x989680 ;  /* 0x009896800000895d */ /* 0x004fea0003900000 */
[----:B------:R-:W2:Y:S02]  /*8f20*/  @!P0 SYNCS.PHASECHK.TRANS64 P0, [R3+URZ+0x130], R0 ;  /* 0x00013000030085a7 */ /* 0x000ea400080010ff */
[----:B--2---:R-:W-:Y:S05]  /*8f30*/  @!P0 BRA `(.L_x_146) ;  /* 0xfffffffc00f08947 */ /* 0x004fea000383ffff */
[----:B------:R-:W-:Y:S05]  /*8f40*/  BRA `(.L_x_147) ;  /* 0xffffffa400a47947 */ /* 0x000fea000383ffff */
.L_x_66:
[----:B------:R-:W-:Y:S07]  /*8f50*/  MOV R0, UR7 ;  /* 0x0000000700007c02 */ /* 0x000fee0008000f00 */
.L_x_148:
[----:B-1----:R1:W2:Y:S02]  /*8f60*/  SYNCS.PHASECHK.TRANS64.TRYWAIT P0, [R0+URZ], R3 ;  /* 0x00000003000075a7 */ /* 0x0022a400080011ff */
[----:B--2---:R-:W-:Y:S05]  /*8f70*/  @!P0 NANOSLEEP.SYNCS 0x989680 ;  /* 0x009896800000895d */ /* 0x004fea0003900000 */
[----:B------:R-:W2:Y:S02]  /*8f80*/  @!P0 SYNCS.PHASECHK.TRANS64 P0, [R0+URZ], R3 ;  /* 0x00000003000085a7 */ /* 0x000ea400080010ff */
[----:B--2---:R-:W-:Y:S05]  /*8f90*/  @!P0 BRA `(.L_x_148) ;  /* 0xfffffffc00f08947 */ /* 0x004fea000383ffff */
[----:B------:R-:W-:Y:S05]  /*8fa0*/  BRA `(.L_x_65) ;  /* 0xffffffa400c07947 */ /* 0x000fea000383ffff */
.L_x_69:
[----:B------:R-:W-:-:S07]  /*8fb0*/  MOV R0, UR5 ;  /* 0x0000000500007c02 */ /* 0x000fce0008000f00 */
.L_x_149:
[----:B--2---:R2:W3:Y:S02]  /*8fc0*/  SYNCS.PHASECHK.TRANS64.TRYWAIT P0, [R0+URZ], R3 ;  /* 0x00000003000075a7 */ /* 0x0044e400080011ff */
[----:B---3--:R-:W-:Y:S05]  /*8fd0*/  @!P0 NANOSLEEP.SYNCS 0x989680 ;  /* 0x009896800000895d */ /* 0x008fea0003900000 */
[----:B------:R-:W3:Y:S02]  /*8fe0*/  @!P0 SYNCS.PHASECHK.TRANS64 P0, [R0+URZ], R3 ;  /* 0x00000003000085a7 */ /* 0x000ee400080010ff */
[----:B---3--:R-:W-:Y:S05]  /*8ff0*/  @!P0 BRA `(.L_x_149) ;  /* 0xfffffffc00f08947 */ /* 0x008fea000383ffff */
[----:B------:R-:W-:Y:S05]  /*9000*/  BRA `(.L_x_150) ;  /* 0xffffffa800747947 */ /* 0x000fea000383ffff */
.L_x_70:
[----:B------:R-:W-:-:S07]  /*9010*/  MOV R0, UR5 ;  /* 0x0000000500007c02 */ /* 0x000fce0008000f00 */
.L_x_151:
[----:B-1----:R1:W2:Y:S02]  /*9020*/  SYNCS.PHASECHK.TRANS64.TRYWAIT P0, [R0+URZ], R3 ;  /* 0x00000003000075a7 */ /* 0x0022a400080011ff */
[----:B--2---:R-:W-:Y:S05]  /*9030*/  @!P0 NANOSLEEP.SYNCS 0x989680 ;  /* 0x009896800000895d */ /* 0x004fea0003900000 */
[----:B------:R-:W2:Y:S02]  /*9040*/  @!P0 SYNCS.PHASECHK.TRANS64 P0, [R0+URZ], R3 ;  /* 0x00000003000085a7 */ /* 0x000ea400080010ff */
[----:B--2---:R-:W-:Y:S05]  /*9050*/  @!P0 BRA `(.L_x_151) ;  /* 0xfffffffc00f08947 */ /* 0x004fea000383ffff */
[----:B------:R-:W-:Y:S05]  /*9060*/  BRA `(.L_x_152) ;  /* 0xffffffa800807947 */ /* 0x000fea000383ffff */
.L_x_71:
[----:B------:R-:W-:-:S07]  /*9070*/  MOV R0, UR5 ;  /* 0x0000000500007c02 */ /* 0x000fce0008000f00 */
.L_x_153:
[----:B-1----:R1:W2:Y:S02]  /*9080*/  SYNCS.PHASECHK.TRANS64.TRYWAIT P0, [R0+URZ], R3 ;  /* 0x00000003000075a7 */ /* 0x0022a400080011ff */
[----:B--2---:R-:W-:Y:S05]  /*9090*/  @!P0 NANOSLEEP.SYNCS 0x989680 ;  /* 0x009896800000895d */ /* 0x004fea0003900000 */
[----:B------:R-:W2:Y:S02]  /*90a0*/  @!P0 SYNCS.PHASECHK.TRANS64 P0, [R0+URZ], R3 ;  /* 0x00000003000085a7 */ /* 0x000ea400080010ff */
[----:B--2---:R-:W-:Y:S05]  /*90b0*/  @!P0 BRA `(.L_x_153) ;  /* 0xfffffffc00f08947 */ /* 0x004fea000383ffff */
[----:B------:R-:W-:Y:S05]  /*90c0*/  BRA `(.L_x_154) ;  /* 0xffffffa8008c7947 */ /* 0x000fea000383ffff */
.L_x_72:
[----:B------:R-:W-:-:S07]  /*90d0*/  MOV R0, UR7 ;  /* 0x0000000700007c02 */ /* 0x000fce0008000f00 */
.L_x_155:
[----:B-1----:R1:W2:Y:S02]  /*90e0*/  SYNCS.PHASECHK.TRANS64.TRYWAIT P0, [R0+URZ], R3 ;  /* 0x00000003000075a7 */ /* 0x0022a400080011ff */
[----:B--2---:R-:W-:Y:S05]  /*90f0*/  @!P0 NANOSLEEP.SYNCS 0x989680 ;  /* 0x009896800000895d */ /* 0x004fea0003900000 */
[----:B------:R-:W2:Y:S02]  /*9100*/  @!P0 SYNCS.PHASECHK.TRANS64 P0, [R0+URZ], R3 ;  /* 0x00000003000085a7 */ /* 0x000ea400080010ff */
[----:B--2---:R-:W-:Y:S05]  /*9110*/  @!P0 BRA `(.L_x_155) ;  /* 0xfffffffc00f08947 */ /* 0x004fea000383ffff */
[----:B------:R-:W-:Y:S05]  /*9120*/  BRA `(.L_x_156) ;  /* 0xffffffa800987947 */ /* 0x000fea000383ffff */
.L_x_77:
[----:B--2---:R2:W3:Y:S02]  /*9130*/  SYNCS.PHASECHK.TRANS64.TRYWAIT P0, [R0+URZ+0xf0], R3 ;  /* 0x0000f003000075a7 */ /* 0x0044e400080011ff */
[----:B---3--:R-:W-:Y:S05]  /*9140*/  @!P0 NANOSLEEP.SYNCS 0x989680 ;  /* 0x009896800000895d */ /* 0x008fea0003900000 */
[----:B------:R-:W3:Y:S02]  /*9150*/  @!P0 SYNCS.PHASECHK.TRANS64 P0, [R0+URZ+0xf0], R3 ;  /* 0x0000f003000085a7 */ /* 0x000ee400080010ff */
[----:B---3--:R-:W-:Y:S05]  /*9160*/  @!P0 BRA `(.L_x_77) ;  /* 0xfffffffc00f08947 */ /* 0x008fea000383ffff */
[----:B------:R-:W-:Y:S05]  /*9170*/  BRA `(.L_x_157) ;  /* 0xffffffac009c7947 */ /* 0x000fea000383ffff */
.L_x_80:
[----:B------:R-:W-:Y:S07]  /*9180*/  MOV R0, UR7 ;  /* 0x0000000700007c02 */ /* 0x000fee0008000f00 */
.L_x_158:
[----:B--2---:R2:W3:Y:S02]  /*9190*/  SYNCS.PHASECHK.TRANS64.TRYWAIT P0, [R0+URZ+0xe8], R3 ;  /* 0x0000e803000075a7 */ /* 0x0044e400080011ff */
[----:B---3--:R-:W-:Y:S05]  /*91a0*/  @!P0 NANOSLEEP.SYNCS 0x989680 ;  /* 0x009896800000895d */ /* 0x008fea0003900000 */
[----:B------:R-:W3:Y:S02]  /*91b0*/  @!P0 SYNCS.PHASECHK.TRANS64 P0, [R0+URZ+0xe8], R3 ;  /* 0x0000e803000085a7 */ /* 0x000ee400080010ff */
[----:B---3--:R-:W-:Y:S05]  /*91c0*/  @!P0 BRA `(.L_x_158) ;  /* 0xfffffffc00f08947 */ /* 0x008fea000383ffff */
[----:B------:R-:W-:Y:S05]  /*91d0*/  BRA `(.L_x_79) ;  /* 0xffffffb0007c7947 */ /* 0x000fea000383ffff */
.L_x_83:
[----:B--2---:R-:W-:Y:S07]  /*91e0*/  MOV R3, UR7 ;  /* 0x0000000700037c02 */ /* 0x004fee0008000f00 */
.L_x_159:
[----:B-1----:R1:W2:Y:S02]  /*91f0*/  SYNCS.PHASECHK.TRANS64.TRYWAIT P0, [R3+URZ+0xd0], R12 ;  /* 0x0000d00c030075a7 */ /* 0x0022a400080011ff */
[----:B--2---:R-:W-:Y:S05]  /*9200*/  @!P0 NANOSLEEP.SYNCS 0x989680 ;  /* 0x009896800000895d */ /* 0x004fea0003900000 */
[----:B------:R-:W2:Y:S02]  /*9210*/  @!P0 SYNCS.PHASECHK.TRANS64 P0, [R3+URZ+0xd0], R12 ;  /* 0x0000d00c030085a7 */ /* 0x000ea400080010ff */
[----:B--2---:R-:W-:Y:S05]  /*9220*/  @!P0 BRA `(.L_x_159) ;  /* 0xfffffffc00f08947 */ /* 0x004fea000383ffff */
[----:B------:R-:W-:Y:S05]  /*9230*/  BRA `(.L_x_160) ;  /* 0xffffffb000f47947 */ /* 0x000fea000383ffff */
.L_x_84:
[----:B------:R-:W-:Y:S07]  /*9240*/  MOV R3, UR7 ;  /* 0x0000000700037c02 */ /* 0x000fee0008000f00 */
.L_x_161:
[----:B-1----:R1:W2:Y:S02]  /*9250*/  SYNCS.PHASECHK.TRANS64.TRYWAIT P0, [R3+URZ+0xd8], R12 ;  /* 0x0000d80c030075a7 */ /* 0x0022a400080011ff */
[----:B--2---:R-:W-:Y:S05]  /*9260*/  @!P0 NANOSLEEP.SYNCS 0x989680 ;  /* 0x009896800000895d */ /* 0x004fea0003900000 */
[----:B------:R-:W2:Y:S02]  /*9270*/  @!P0 SYNCS.PHASECHK.TRANS64 P0, [R3+URZ+0xd8], R12 ;  /* 0x0000d80c030085a7 */ /* 0x000ea400080010ff */
[----:B--2---:R-:W-:Y:S05]  /*9280*/  @!P0 BRA `(.L_x_161) ;  /* 0xfffffffc00f08947 */ /* 0x004fea000383ffff */
[----:B------:R-:W-:Y:S05]  /*9290*/  BRA `(.L_x_162) ;  /* 0xffffffb400747947 */ /* 0x000fea000383ffff */
.L_x_86:
[----:B------:R-:W-:-:S07]  /*92a0*/  MOV R0, UR7 ;  /* 0x0000000700007c02 */ /* 0x000fce0008000f00 */
.L_x_163:
[----:B-1----:R1:W3:Y:S02]  /*92b0*/  SYNCS.PHASECHK.TRANS64.TRYWAIT P0, [R0+URZ+0xd0], R3 ;  /* 0x0000d003000075a7 */ /* 0x0022e400080011ff */
[----:B---3--:R-:W-:Y:S05]  /*92c0*/  @!P0 NANOSLEEP.SYNCS 0x989680 ;  /* 0x009896800000895d */ /* 0x008fea0003900000 */
[----:B------:R-:W3:Y:S02]  /*92d0*/  @!P0 SYNCS.PHASECHK.TRANS64 P0, [R0+URZ+0xd0], R3 ;  /* 0x0000d003000085a7 */ /* 0x000ee400080010ff */
[----:B---3--:R-:W-:Y:S05]  /*92e0*/  @!P0 BRA `(.L_x_163) ;  /* 0xfffffffc00f08947 */ /* 0x008fea000383ffff */
[----:B------:R-:W-:Y:S05]  /*92f0*/  BRA `(.L_x_164) ;  /* 0xffffffb400e47947 */ /* 0x000fea000383ffff */
.L_x_88:
[----:B--2---:R2:W4:Y:S02]  /*9300*/  SYNCS.PHASECHK.TRANS64.TRYWAIT P0, [R0+URZ+0xf0], R3 ;  /* 0x0000f003000075a7 */ /* 0x00452400080011ff */
[----:B----4-:R-:W-:Y:S05]  /*9310*/  @!P0 NANOSLEEP.SYNCS 0x989680 ;  /* 0x009896800000895d */ /* 0x010fea0003900000 */
[----:B------:R-:W4:Y:S02]  /*9320*/  @!P0 SYNCS.PHASECHK.TRANS64 P0, [R0+URZ+0xf0], R3 ;  /* 0x0000f003000085a7 */ /* 0x000f2400080010ff */
[----:B----4-:R-:W-:Y:S05]  /*9330*/  @!P0 BRA `(.L_x_88) ;  /* 0xfffffffc00f08947 */ /* 0x010fea000383ffff */
[----:B------:R-:W-:Y:S05]  /*9340*/  BRA `(.L_x_165) ;  /* 0xffffffb800b07947 */ /* 0x000fea000383ffff */
.L_x_99:
[----:B-1----:R1:W3:Y:S02]  /*9350*/  SYNCS.PHASECHK.TRANS64.TRYWAIT P1, [R3+URZ+0xc0], R0 ;  /* 0x0000c000030075a7 */ /* 0x0022e400080211ff */
[----:B---3--:R-:W-:Y:S05]  /*9360*/  @!P1 NANOSLEEP.SYNCS 0x989680 ;  /* 0x009896800000995d */ /* 0x008fea0003900000 */
[----:B------:R-:W3:Y:S02]  /*9370*/  @!P1 SYNCS.PHASECHK.TRANS64 P1, [R3+URZ+0xc0], R0 ;  /* 0x0000c000030095a7 */ /* 0x000ee400080210ff */
[----:B---3--:R-:W-:Y:S05]  /*9380*/  @!P1 BRA `(.L_x_99) ;  /* 0xfffffffc00f09947 */ /* 0x008fea000383ffff */
[----:B------:R-:W-:Y:S05]  /*9390*/  BRA `(.L_x_98) ;  /* 0xffffffc400d87947 */ /* 0x000fea000383ffff */
.L_x_101:
[----:B---3--:R3:W4:Y:S02]  /*93a0*/  SYNCS.PHASECHK.TRANS64.TRYWAIT P0, [R116+URZ+0x110], R5 ;  /* 0x00011005740075a7 */ /* 0x00872400080011ff */
[----:B----4-:R-:W-:Y:S05]  /*93b0*/  @!P0 NANOSLEEP.SYNCS 0x989680 ;  /* 0x009896800000895d */ /* 0x010fea0003900000 */
[----:B------:R-:W4:Y:S02]  /*93c0*/  @!P0 SYNCS.PHASECHK.TRANS64 P0, [R116+URZ+0x110], R5 ;  /* 0x00011005740085a7 */ /* 0x000f2400080010ff */
[----:B----4-:R-:W-:Y:S05]  /*93d0*/  @!P0 BRA `(.L_x_101) ;  /* 0xfffffffc00f08947 */ /* 0x010fea000383ffff */
[----:B------:R-:W-:Y:S05]  /*93e0*/  BRA `(.L_x_100) ;  /* 0xffffffc800347947 */ /* 0x000fea000383ffff */
.L_x_109:
[----:B--2---:R2:W3:Y:S02]  /*93f0*/  SYNCS.PHASECHK.TRANS64.TRYWAIT P0, [R125+URZ+0xc0], R0 ;  /* 0x0000c0007d0075a7 */ /* 0x0044e400080011ff */
[----:B---3--:R-:W-:Y:S05]  /*9400*/  @!P0 NANOSLEEP.SYNCS 0x989680 ;  /* 0x009896800000895d */ /* 0x008fea0003900000 */
[----:B------:R-:W3:Y:S02]  /*9410*/  @!P0 SYNCS.PHASECHK.TRANS64 P0, [R125+URZ+0xc0], R0 ;  /* 0x0000c0007d0085a7 */ /* 0x000ee400080010ff */
[----:B---3--:R-:W-:Y:S05]  /*9420*/  @!P0 BRA `(.L_x_109) ;  /* 0xfffffffc00f08947 */ /* 0x008fea000383ffff */
[----:B------:R-:W-:Y:S05]  /*9430*/  BRA `(.L_x_108) ;  /* 0xffffffdc00387947 */ /* 0x000fea000383ffff */
        .weak           $__internal_0_$__cuda_sm10x_tcgen05_guardrail_trap_col_being_dealloced_not_returned_by_alloc
        .type           $__internal_0_$__cuda_sm10x_tcgen05_guardrail_trap_col_being_dealloced_not_returned_by_alloc,@function
        .size           $__internal_0_$__cuda_sm10x_tcgen05_guardrail_trap_col_being_dealloced_not_returned_by_alloc,($__internal_1_$__cuda_sm10x_tcgen05_guardrail_trap_phase_invalid_during_alloc - $__internal_0_$__cuda_sm10x_tcgen05_guardrail_trap_col_being_dealloced_not_returned_by_alloc)
$__internal_0_$__cuda_sm10x_tcgen05_guardrail_trap_col_being_dealloced_not_returned_by_alloc:
[----:B------:R-:W-:Y:S05]  /*9440*/  BPT.TRAP 0x1 ;  /* 0x000000040000795c */ /* 0x000fea0000300000 */
[----:B------:R-:W-:-:S04]  /*9450*/  HFMA2 R3, -RZ, RZ, 0, 0 ;  /* 0x00000000ff037431 */ /* 0x000fc800000001ff */
[----:B------:R-:W-:Y:S05]  /*9460*/  RET.REL.NODEC R2 `(_ZN7cutlass13device_kernelINS_4gemm6kernel13GemmUniversalIN4cute5tupleIJiiiiEEENS1_10collective13CollectiveMmaINS1_35MainloopSm100TmaUmmaWarpSpecializedILi12ELi2ELi4ENS5_IJNS4_1CILi1EEESB_SB_EEEEENS5_IJNSA_ILi128EEESE_NSA_ILi64EEEEEEaNS5_IJlSB_lEEEaSH_NS4_8TiledMMAINS4_8MMA_AtomIJNS4_15SM100_MMA_S8_SSIaaiLi128ELi128ELNS4_4UMMA5MajorE0ELSM_0ELNSL_8SaturateE0EEEEEENS4_6LayoutISC_NS5_IJNSA_ILi0EEESR_SR_EEEEENS5_IJNS4_10UnderscoreESU_SU_EEEEENS4_13SM90_TMA_LOADENS4_14ComposedLayoutINS4_7SwizzleILi2ELi4ELi3EEENS4_18smem_ptr_flag_bitsILi8EEENSQ_INS5_IJNSA_ILi8EEESF_EEENS5_IJSF_SB_EEEEEEEvNS4_8identityESX_S17_vS18_EENS_8epilogue10collective18CollectiveEpilogueINS1A_23Sm100TmaWarpSpecializedILi2ELi2ELi64ELb0ELb0EEEJSG_NS5_IJNSQ_ISE_SB_EENSQ_ISF_SB_EEEEEaSH_aSH_NS1A_6fusion15FusionCallbacksIS1E_NS1I_17LinearCombinationIaiaiLNS_15FloatRoundStyleE2EEESG_S1H_JEEENS4_5SM1004TMEM4LOAD26SM100_TMEM_LOAD_32dp32b64xESX_S17_NS4_39AutoVectorizingCopyWithAssumedAlignmentILi128EEENS4_14SM90_TMA_STOREES17_S1T_S1T_EEEvvEEEEvNT_6ParamsE) ;  /* 0xffffff6802e47950 */ /* 0x000fea0003c3ffff */
        .weak           $__internal_1_$__cuda_sm10x_tcgen05_guardrail_trap_phase_invalid_during_alloc
        .type           $__internal_1_$__cuda_sm10x_tcgen05_guardrail_trap_phase_invalid_during_alloc,@function
        .size           $__internal_1_$__cuda_sm10x_tcgen05_guardrail_trap_phase_invalid_during_alloc,($__internal_2_$__cuda_sm10x_tcgen05_guardrail_trap_unallocated_columns_being_dealloced - $__internal_1_$__cuda_sm10x_tcgen05_guardrail_trap_phase_invalid_during_alloc)
$__internal_1_$__cuda_sm10x_tcgen05_guardrail_trap_phase_invalid_during_alloc:
[----:B------:R-:W-:Y:S05]  /*9470*/  BPT.TRAP 0x1 ;  /* 0x000000040000795c */ /* 0x000fea0000300000 */
[----:B------:R-:W-:-:S04]  /*9480*/  MOV R3, 0x0 ;  /* 0x0000000000037802 */ /* 0x000fc80000000f00 */
[----:B------:R-:W-:Y:S05]  /*9490*/  RET.REL.NODEC R2 `(_ZN7cutlass13device_kernelINS_4gemm6kernel13GemmUniversalIN4cute5tupleIJiiiiEEENS1_10collective13CollectiveMmaINS1_35MainloopSm100TmaUmmaWarpSpecializedILi12ELi2ELi4ENS5_IJNS4_1CILi1EEESB_SB_EEEEENS5_IJNSA_ILi128EEESE_NSA_ILi64EEEEEEaNS5_IJlSB_lEEEaSH_NS4_8TiledMMAINS4_8MMA_AtomIJNS4_15SM100_MMA_S8_SSIaaiLi128ELi128ELNS4_4UMMA5MajorE0ELSM_0ELNSL_8SaturateE0EEEEEENS4_6LayoutISC_NS5_IJNSA_ILi0EEESR_SR_EEEEENS5_IJNS4_10UnderscoreESU_SU_EEEEENS4_13SM90_TMA_LOADENS4_14ComposedLayoutINS4_7SwizzleILi2ELi4ELi3EEENS4_18smem_ptr_flag_bitsILi8EEENSQ_INS5_IJNSA_ILi8EEESF_EEENS5_IJSF_SB_EEEEEEEvNS4_8identityESX_S17_vS18_EENS_8epilogue10collective18CollectiveEpilogueINS1A_23Sm100TmaWarpSpecializedILi2ELi2ELi64ELb0ELb0EEEJSG_NS5_IJNSQ_ISE_SB_EENSQ_ISF_SB_EEEEEaSH_aSH_NS1A_6fusion15FusionCallbacksIS1E_NS1I_17LinearCombinationIaiaiLNS_15FloatRoundStyleE2EEESG_S1H_JEEENS4_5SM1004TMEM4LOAD26SM100_TMEM_LOAD_32dp32b64xESX_S17_NS4_39AutoVectorizingCopyWithAssumedAlignmentILi128EEENS4_14SM90_TMA_STOREES17_S1T_S1T_EEEvvEEEEvNT_6ParamsE) ;  /* 0xffffff6802d87950 */ /* 0x000fea0003c3ffff */
        .weak           $__internal_2_$__cuda_sm10x_tcgen05_guardrail_trap_unallocated_columns_being_dealloced
        .type           $__internal_2_$__cuda_sm10x_tcgen05_guardrail_trap_unallocated_columns_being_dealloced,@function
        .size           $__internal_2_$__cuda_sm10x_tcgen05_guardrail_trap_unallocated_columns_being_dealloced,(.L_x_167 - $__internal_2_$__cuda_sm10x_tcgen05_guardrail_trap_unallocated_columns_being_dealloced)
$__internal_2_$__cuda_sm10x_tcgen05_guardrail_trap_unallocated_columns_being_dealloced:
[----:B------:R-:W-:Y:S05]  /*94a0*/  BPT.TRAP 0x1 ;  /* 0x000000040000795c */ /* 0x000fea0000300000 */
[----:B------:R-:W-:-:S04]  /*94b0*/  HFMA2 R3, -RZ, RZ, 0, 0 ;  /* 0x00000000ff037431 */ /* 0x000fc800000001ff */
[----:B------:R-:W-:Y:S05]  /*94c0*/  RET.REL.NODEC R2 `(_ZN7cutlass13device_kernelINS_4gemm6kernel13GemmUniversalIN4cute5tupleIJiiiiEEENS1_10collective13CollectiveMmaINS1_35MainloopSm100TmaUmmaWarpSpecializedILi12ELi2ELi4ENS5_IJNS4_1CILi1EEESB_SB_EEEEENS5_IJNSA_ILi128EEESE_NSA_ILi64EEEEEEaNS5_IJlSB_lEEEaSH_NS4_8TiledMMAINS4_8MMA_AtomIJNS4_15SM100_MMA_S8_SSIaaiLi128ELi128ELNS4_4UMMA5MajorE0ELSM_0ELNSL_8SaturateE0EEEEEENS4_6LayoutISC_NS5_IJNSA_ILi0EEESR_SR_EEEEENS5_IJNS4_10UnderscoreESU_SU_EEEEENS4_13SM90_TMA_LOADENS4_14ComposedLayoutINS4_7SwizzleILi2ELi4ELi3EEENS4_18smem_ptr_flag_bitsILi8EEENSQ_INS5_IJNSA_ILi8EEESF_EEENS5_IJSF_SB_EEEEEEEvNS4_8identityESX_S17_vS18_EENS_8epilogue10collective18CollectiveEpilogueINS1A_23Sm100TmaWarpSpecializedILi2ELi2ELi64ELb0ELb0EEEJSG_NS5_IJNSQ_ISE_SB_EENSQ_ISF_SB_EEEEEaSH_aSH_NS1A_6fusion15FusionCallbacksIS1E_NS1I_17LinearCombinationIaiaiLNS_15FloatRoundStyleE2EEESG_S1H_JEEENS4_5SM1004TMEM4LOAD26SM100_TMEM_LOAD_32dp32b64xESX_S17_NS4_39AutoVectorizingCopyWithAssumedAlignmentILi128EEENS4_14SM90_TMA_STOREES17_S1T_S1T_EEEvvEEEEvNT_6ParamsE) ;  /* 0xffffff6802cc7950 */ /* 0x000fea0003c3ffff */
.L_x_166:
[----:B------:R-:W-:-:S00]  /*94d0*/  BRA `(.L_x_166) ;  /* 0xfffffffc00fc7947 */ /* 0x000fc0000383ffff */
[----:B------:R-:W-:-:S00]  /*94e0*/  NOP ;  /* 0x0000000000007918 */ /* 0x000fc00000000000 */
        /* <DEDUP_REMOVED lines=9> */
.L_x_167:


//--------------------- .nv.global.init           --------------------------
	.section	.nv.global.init,"aw",@progbits
.nv.global.init:
	.type		$str$27,@object
	.size		$str$27,($str$28 - $str$27)
$str$27:
        /*0000*/ 	.byte	0x28, 0x61, 0x64, 0x64, 0x72, 0x65, 0x73, 0x73, 0x20, 0x26, 0x20, 0x6d, 0x61, 0x73, 0x6b, 0x29
        /*0010*/ 	.byte	0x20, 0x3d, 0x3d, 0x20, 0x30, 0x00
	.type		$str$28,@object
	.size		$str$28,($str$26 - $str$28)
$str$28:
        /*0016*/ 	.byte	0x2f, 0x74, 0x6d, 0x70, 0x2f, 0x63, 0x75, 0x74, 0x6c, 0x61, 0x73, 0x73, 0x5f, 0x73, 0x77, 0x65
        /*0026*/ 	.byte	0x65, 0x70, 0x5f, 0x73, 0x72, 0x63, 0x2f, 0x69, 0x6e, 0x63, 0x6c, 0x75, 0x64, 0x65, 0x2f, 0x63
        /*0036*/ 	.byte	0x75, 0x74, 0x65, 0x2f, 0x70, 0x6f, 0x69, 0x6e, 0x74, 0x65, 0x72, 0x5f, 0x66, 0x6c, 0x61, 0x67
        /*0046*/ 	.byte	0x67, 0x65, 0x64, 0x2e, 0x68, 0x70, 0x70, 0x00
	.type		$str$26,@object
	.size		$str$26,($str$25 - $str$26)
$str$26:
        /*004e*/ 	.byte	0x2f, 0x74, 0x6d, 0x70, 0x2f, 0x63, 0x75, 0x74, 0x6c, 0x61, 0x73, 0x73, 0x5f, 0x73, 0x77, 0x65
        /*005e*/ 	.byte	0x65, 0x70, 0x5f, 0x73, 0x72, 0x63, 0x2f, 0x69, 0x6e, 0x63, 0x6c, 0x75, 0x64, 0x65, 0x2f, 0x63
        /*006e*/ 	.byte	0x75, 0x74, 0x65, 0x2f, 0x61, 0x74, 0x6f, 0x6d, 0x2f, 0x63, 0x6f, 0x70, 0x79, 0x5f, 0x74, 0x72
        /*007e*/ 	.byte	0x61, 0x69, 0x74, 0x73, 0x5f, 0x73, 0x6d, 0x31, 0x30, 0x30, 0x2e, 0x68, 0x70, 0x70, 0x00
	.type		$str$25,@object
	.size		$str$25,(__unnamed_1 - $str$25)
$str$25:
        /*008d*/ 	.byte	0x28, 0x28, 0x75, 0x69, 0x6e, 0x74, 0x33, 0x32, 0x5f, 0x74, 0x28, 0x74, 0x68, 0x72, 0x65, 0x61
        /*009d*/ 	.byte	0x64, 0x49, 0x64, 0x78, 0x2e, 0x78, 0x29, 0x20, 0x2f, 0x20, 0x33, 0x32, 0x29, 0x20, 0x25, 0x20
        /*00ad*/ 	.byte	0x34, 0x29, 0x20, 0x3d, 0x3d, 0x20, 0x28, 0x28, 0x28, 0x74, 0x6d, 0x65, 0x6d, 0x5f, 0x61, 0x64
        /*00bd*/ 	.byte	0x64, 0x72, 0x20, 0x3e, 0x3e, 0x20, 0x31, 0x36, 0x29, 0x20, 0x2f, 0x20, 0x33, 0x32, 0x29, 0x20
        /*00cd*/ 	.byte	0x25, 0x20, 0x34, 0x29, 0x00
	.type		__unnamed_1,@object
	.size		__unnamed_1,(__unnamed_2 - __unnamed_1)
__unnamed_1:
        /*00d2*/ 	.byte	0x61, 0x75, 0x74, 0x6f, 0x20, 0x63, 0x75, 0x74, 0x65, 0x3a, 0x3a, 0x61, 0x73, 0x5f, 0x70, 0x6f
        /* <DEDUP_REMOVED lines=24> */
        /*0262*/ 	.byte	0x5d, 0x00
	.type		__unnamed_2,@object
	.size		__unnamed_2,(.L_2 - __unnamed_2)
__unnamed_2:
        /* <DEDUP_REMOVED lines=42> */
        /*0504*/ 	.byte	0x43, 0x3c, 0x30, 0x3e, 0x3e, 0x3e, 0x3e, 0x5d, 0x00
.L_2:


//--------------------- .nv.shared._ZN7cutlass13device_kernelINS_4gemm6kernel13GemmUniversalIN4cute5tupleIJiiiiEEENS1_10collective13CollectiveMmaINS1_35MainloopSm100TmaUmmaWarpSpecializedILi12ELi2ELi4ENS5_IJNS4_1CILi1EEESB_SB_EEEEENS5_IJNSA_ILi128EEESE_NSA_ILi64EEEEEEaNS5_IJlSB_lEEEaSH_NS4_8TiledMMAINS4_8MMA_AtomIJNS4_15SM100_MMA_S8_SSIaaiLi128ELi128ELNS4_4UMMA5MajorE0ELSM_0ELNSL_8SaturateE0EEEEEENS4_6LayoutISC_NS5_IJNSA_ILi0EEESR_SR_EEEEENS5_IJNS4_10UnderscoreESU_SU_EEEEENS4_13SM90_TMA_LOADENS4_14ComposedLayoutINS4_7SwizzleILi2ELi4ELi3EEENS4_18smem_ptr_flag_bitsILi8EEENSQ_INS5_IJNSA_ILi8EEESF_EEENS5_IJSF_SB_EEEEEEEvNS4_8identityESX_S17_vS18_EENS_8epilogue10collective18CollectiveEpilogueINS1A_23Sm100TmaWarpSpecializedILi2ELi2ELi64ELb0ELb0EEEJSG_NS5_IJNSQ_ISE_SB_EENSQ_ISF_SB_EEEEEaSH_aSH_NS1A_6fusion15FusionCallbacksIS1E_NS1I_17LinearCombinationIaiaiLNS_15FloatRoundStyleE2EEESG_S1H_JEEENS4_5SM1004TMEM4LOAD26SM100_TMEM_LOAD_32dp32b64xESX_S17_NS4_39AutoVectorizingCopyWithAssumedAlignmentILi128EEENS4_14SM90_TMA_STOREES17_S1T_S1T_EEEvvEEEEvNT_6ParamsE --------------------------
	.section	.nv.shared._ZN7cutlass13device_kernelINS_4gemm6kernel13GemmUniversalIN4cute5tupleIJiiiiEEENS1_10collective13CollectiveMmaINS1_35MainloopSm100TmaUmmaWarpSpecializedILi12ELi2ELi4ENS5_IJNS4_1CILi1EEESB_SB_EEEEENS5_IJNSA_ILi128EEESE_NSA_ILi64EEEEEEaNS5_IJlSB_lEEEaSH_NS4_8TiledMMAINS4_8MMA_AtomIJNS4_15SM100_MMA_S8_SSIaaiLi128ELi128ELNS4_4UMMA5MajorE0ELSM_0ELNSL_8SaturateE0EEEEEENS4_6LayoutISC_NS5_IJNSA_ILi0EEESR_SR_EEEEENS5_IJNS4_10UnderscoreESU_SU_EEEEENS4_13SM90_TMA_LOADENS4_14ComposedLayoutINS4_7SwizzleILi2ELi4ELi3EEENS4_18smem_ptr_flag_bitsILi8EEENSQ_INS5_IJNSA_ILi8EEESF_EEENS5_IJSF_SB_EEEEEEEvNS4_8identityESX_S17_vS18_EENS_8epilogue10collective18CollectiveEpilogueINS1A_23Sm100TmaWarpSpecializedILi2ELi2ELi64ELb0ELb0EEEJSG_NS5_IJNSQ_ISE_SB_EENSQ_ISF_SB_EEEEEaSH_aSH_NS1A_6fusion15FusionCallbacksIS1E_NS1I_17LinearCombinationIaiaiLNS_15FloatRoundStyleE2EEESG_S1H_JEEENS4_5SM1004TMEM4LOAD26SM100_TMEM_LOAD_32dp32b64xESX_S17_NS4_39AutoVectorizingCopyWithAssumedAlignmentILi128EEENS4_14SM90_TMA_STOREES17_S1T_S1T_EEEvvEEEEvNT_6ParamsE,"aw",@nobits
	.sectionflags	@""
	.align	16
	.zero		1024


//--------------------- .nv.shared.reserved.0     --------------------------
	.section	.nv.shared.reserved.0,"aw",@nobits
	.weak		__nv_reservedSMEM_offset_0_alias
	.size		__nv_reservedSMEM_offset_0_alias, 0, 64
	.other		__nv_reservedSMEM_offset_0_alias,@"STO_CUDA_RESERVED_SHARED STV_DEFAULT"
__nv_reservedSMEM_offset_0_alias:
	.zero		0
.nv.shared.reserved.0:
	.zero		64
	.weak		__nv_reservedSMEM_tcgen05_partition
	.type		__nv_reservedSMEM_tcgen05_partition,@object
	.size		__nv_reservedSMEM_tcgen05_partition,(.L_0 - __nv_reservedSMEM_tcgen05_partition)
__nv_reservedSMEM_tcgen05_partition:
	.zero		32
.L_0:


//--------------------- .nv.global                --------------------------
	.section	.nv.global,"aw",@nobits
.nv.global:
	.type		_ZN40_INTERNAL_22310d65_4_k_cu_ec2e0d0e_178434cute1_E,@object
	.size		_ZN40_INTERNAL_22310d65_4_k_cu_ec2e0d0e_178434cute1_E,(_ZN40_INTERNAL_22310d65_4_k_cu_ec2e0d0e_178434cuda3std3__45__cpo6cbeginE - _ZN40_INTERNAL_22310d65_4_k_cu_ec2e0d0e_178434cute1_E)
_ZN40_INTERNAL_22310d65_4_k_cu_ec2e0d0e_178434cute1_E:
	.zero		1
	.type		_ZN40_INTERNAL_22310d65_4_k_cu_ec2e0d0e_178434cuda3std3__45__cpo6cbeginE,@object
	.size		_ZN40_INTERNAL_22310d65_4_k_cu_ec2e0d0e_178434cuda3std3__45__cpo6cbeginE,(_ZN40_INTERNAL_22310d65_4_k_cu_ec2e0d0e_178434cuda3std3__48in_placeE - _ZN40_INTERNAL_22310d65_4_k_cu_ec2e0d0e_178434cuda3std3__45__cpo6cbeginE)
_ZN40_INTERNAL_22310d65_4_k_cu_ec2e0d0e_178434cuda3std3__45__cpo6cbeginE:
	.zero		1
	.type		_ZN40_INTERNAL_22310d65_4_k_cu_ec2e0d0e_178434cuda3std3__48in_placeE,@object
	.size		_ZN40_INTERNAL_22310d65_4_k_cu_ec2e0d0e_178434cuda3std3__48in_placeE,(_ZN40_INTERNAL_22310d65_4_k_cu_ec2e0d0e_178434cuda3std6ranges3__45__cpo9iter_moveE - _ZN40_INTERNAL_22310d65_4_k_cu_ec2e0d0e_178434cuda3std3__48in_placeE)
_ZN40_INTERNAL_22310d65_4_k_cu_ec2e0d0e_178434cuda3std3__48in_placeE:
	.zero		1
	.type		_ZN40_INTERNAL_22310d65_4_k_cu_ec2e0d0e_178434cuda3std6ranges3__45__cpo9iter_moveE,@object
	.size		_ZN40_INTERNAL_22310d65_4_k_cu_ec2e0d0e_178434cuda3std6ranges3__45__cpo9iter_moveE,(_ZN40_INTERNAL_22310d65_4_k_cu_ec2e0d0e_178434cuda3std3__45__cpo5beginE - _ZN40_INTERNAL_22310d65_4_k_cu_ec2e0d0e_178434cuda3std6ranges3__45__cpo9iter_moveE)
_ZN40_INTERNAL_22310d65_4_k_cu_ec2e0d0e_178434cuda3std6ranges3__45__cpo9iter_moveE:
	.zero		1
	.type		_ZN40_INTERNAL_22310d65_4_k_cu_ec2e0d0e_178434cuda3std3__45__cpo5beginE,@object
	.size		_ZN40_INTERNAL_22310d65_4_k_cu_ec2e0d0e_178434cuda3std3__45__cpo5beginE,(_ZN40_INTERNAL_22310d65_4_k_cu_ec2e0d0e_178434cuda3std3__442_GLOBAL__N__22310d65_4_k_cu_ec2e0d0e_178436ignoreE - _ZN40_INTERNAL_22310d65_4_k_cu_ec2e0d0e_178434cuda3std3__45__cpo5beginE)
_ZN40_INTERNAL_22310d65_4_k_cu_ec2e0d0e_178434cuda3std3__45__cpo5beginE:
	.zero		1
	.type		_ZN40_INTERNAL_22310d65_4_k_cu_ec2e0d0e_178434cuda3std3__442_GLOBAL__N__22310d65_4_k_cu_ec2e0d0e_178436ignoreE,@object
	.size		_ZN40_INTERNAL_22310d65_4_k_cu_ec2e0d0e_178434cuda3std3__442_GLOBAL__N__22310d65_4_k_cu_ec2e0d0e_178436ignoreE,(_ZN40_INTERNAL_22310d65_4_k_cu_ec2e0d0e_178434cute7productE - _ZN40_INTERNAL_22310d65_4_k_cu_ec2e0d0e_178434cuda3std3__442_GLOBAL__N__22310d65_4_k_cu_ec2e0d0e_178436ignoreE)
_ZN40_INTERNAL_22310d65_4_k_cu_ec2e0d0e_178434cuda3std3__442_GLOBAL__N__22310d65_4_k_cu_ec2e0d0e_178436ignoreE:
	.zero		1
	.type		_ZN40_INTERNAL_22310d65_4_k_cu_ec2e0d0e_178434cute7productE,@object
	.size		_ZN40_INTERNAL_22310d65_4_k_cu_ec2e0d0e_178434cute7productE,(_ZN40_INTERNAL_22310d65_4_k_cu_ec2e0d0e_178434cuda3std3__45__cpo3endE - _ZN40_INTERNAL_22310d65_4_k_cu_ec2e0d0e_178434cute7productE)
_ZN40_INTERNAL_22310d65_4_k_cu_ec2e0d0e_178434cute7productE:
	.zero		1
	.type		_ZN40_INTERNAL_22310d65_4_k_cu_ec2e0d0e_178434cuda3std3__45__cpo3endE,@object
	.size		_ZN40_INTERNAL_22310d65_4_k_cu_ec2e0d0e_178434cuda3std3__45__cpo3endE,(_ZN40_INTERNAL_22310d65_4_k_cu_ec2e0d0e_178434cuda3std3__419piecewise_constructE - _ZN40_INTERNAL_22310d65_4_k_cu_ec2e0d0e_178434cuda3std3__45__cpo3endE)
_ZN40_INTERNAL_22310d65_4_k_cu_ec2e0d0e_178434cuda3std3__45__cpo3endE:
	.zero		1
	.type		_ZN40_INTERNAL_22310d65_4_k_cu_ec2e0d0e_178434cuda3std3__419piecewise_constructE,@object
	.size		_ZN40_INTERNAL_22310d65_4_k_cu_ec2e0d0e_178434cuda3std3__419piecewise_constructE,(_ZN40_INTERNAL_22310d65_4_k_cu_ec2e0d0e_178434cuda3std3__45__cpo4cendE - _ZN40_INTERNAL_22310d65_4_k_cu_ec2e0d0e_178434cuda3std3__419piecewise_constructE)
_ZN40_INTERNAL_22310d65_4_k_cu_ec2e0d0e_178434cuda3std3__419piecewise_constructE:
	.zero		1
	.type		_ZN40_INTERNAL_22310d65_4_k_cu_ec2e0d0e_178434cuda3std3__45__cpo4cendE,@object
	.size		_ZN40_INTERNAL_22310d65_4_k_cu_ec2e0d0e_178434cuda3std3__45__cpo4cendE,(_ZN40_INTERNAL_22310d65_4_k_cu_ec2e0d0e_178434cuda3std6ranges3__45__cpo4swapE - _ZN40_INTERNAL_22310d65_4_k_cu_ec2e0d0e_178434cuda3std3__45__cpo4cendE)
_ZN40_INTERNAL_22310d65_4_k_cu_ec2e0d0e_178434cuda3std3__45__cpo4cendE:
	.zero		1
	.type		_ZN40_INTERNAL_22310d65_4_k_cu_ec2e0d0e_178434cuda3std6ranges3__45__cpo4swapE,@object
	.size		_ZN40_INTERNAL_22310d65_4_k_cu_ec2e0d0e_178434cuda3std6ranges3__45__cpo4swapE,(.L_10 - _ZN40_INTERNAL_22310d65_4_k_cu_ec2e0d0e_178434cuda3std6ranges3__45__cpo4swapE)
_ZN40_INTERNAL_22310d65_4_k_cu_ec2e0d0e_178434cuda3std6ranges3__45__cpo4swapE:
	.zero		1
.L_10:


//--------------------- .nv.constant0._ZN7cutlass13device_kernelINS_4gemm6kernel13GemmUniversalIN4cute5tupleIJiiiiEEENS1_10collective13CollectiveMmaINS1_35MainloopSm100TmaUmmaWarpSpecializedILi12ELi2ELi4ENS5_IJNS4_1CILi1EEESB_SB_EEEEENS5_IJNSA_ILi128EEESE_NSA_ILi64EEEEEEaNS5_IJlSB_lEEEaSH_NS4_8TiledMMAINS4_8MMA_AtomIJNS4_15SM100_MMA_S8_SSIaaiLi128ELi128ELNS4_4UMMA5MajorE0ELSM_0ELNSL_8SaturateE0EEEEEENS4_6LayoutISC_NS5_IJNSA_ILi0EEESR_SR_EEEEENS5_IJNS4_10UnderscoreESU_SU_EEEEENS4_13SM90_TMA_LOADENS4_14ComposedLayoutINS4_7SwizzleILi2ELi4ELi3EEENS4_18smem_ptr_flag_bitsILi8EEENSQ_INS5_IJNSA_ILi8EEESF_EEENS5_IJSF_SB_EEEEEEEvNS4_8identityESX_S17_vS18_EENS_8epilogue10collective18CollectiveEpilogueINS1A_23Sm100TmaWarpSpecializedILi2ELi2ELi64ELb0ELb0EEEJSG_NS5_IJNSQ_ISE_SB_EENSQ_ISF_SB_EEEEEaSH_aSH_NS1A_6fusion15FusionCallbacksIS1E_NS1I_17LinearCombinationIaiaiLNS_15FloatRoundStyleE2EEESG_S1H_JEEENS4_5SM1004TMEM4LOAD26SM100_TMEM_LOAD_32dp32b64xESX_S17_NS4_39AutoVectorizingCopyWithAssumedAlignmentILi128EEENS4_14SM90_TMA_STOREES17_S1T_S1T_EEEvvEEEEvNT_6ParamsE --------------------------
	.section	.nv.constant0._ZN7cutlass13device_kernelINS_4gemm6kernel13GemmUniversalIN4cute5tupleIJiiiiEEENS1_10collective13CollectiveMmaINS1_35MainloopSm100TmaUmmaWarpSpecializedILi12ELi2ELi4ENS5_IJNS4_1CILi1EEESB_SB_EEEEENS5_IJNSA_ILi128EEESE_NSA_ILi64EEEEEEaNS5_IJlSB_lEEEaSH_NS4_8TiledMMAINS4_8MMA_AtomIJNS4_15SM100_MMA_S8_SSIaaiLi128ELi128ELNS4_4UMMA5MajorE0ELSM_0ELNSL_8SaturateE0EEEEEENS4_6LayoutISC_NS5_IJNSA_ILi0EEESR_SR_EEEEENS5_IJNS4_10UnderscoreESU_SU_EEEEENS4_13SM90_TMA_LOADENS4_14ComposedLayoutINS4_7SwizzleILi2ELi4ELi3EEENS4_18smem_ptr_flag_bitsILi8EEENSQ_INS5_IJNSA_ILi8EEESF_EEENS5_IJSF_SB_EEEEEEEvNS4_8identityESX_S17_vS18_EENS_8epilogue10collective18CollectiveEpilogueINS1A_23Sm100TmaWarpSpecializedILi2ELi2ELi64ELb0ELb0EEEJSG_NS5_IJNSQ_ISE_SB_EENSQ_ISF_SB_EEEEEaSH_aSH_NS1A_6fusion15FusionCallbacksIS1E_NS1I_17LinearCombinationIaiaiLNS_15FloatRoundStyleE2EEESG_S1H_JEEENS4_5SM1004TMEM4LOAD26SM100_TMEM_LOAD_32dp32b64xESX_S17_NS4_39AutoVectorizingCopyWithAssumedAlignmentILi128EEENS4_14SM90_TMA_STOREES17_S1T_S1T_EEEvvEEEEvNT_6ParamsE,"a",@progbits
	.sectionflags	@""
	.align	4
.nv.constant0._ZN7cutlass13device_kernelINS_4gemm6kernel13GemmUniversalIN4cute5tupleIJiiiiEEENS1_10collective13CollectiveMmaINS1_35MainloopSm100TmaUmmaWarpSpecializedILi12ELi2ELi4ENS5_IJNS4_1CILi1EEESB_SB_EEEEENS5_IJNSA_ILi128EEESE_NSA_ILi64EEEEEEaNS5_IJlSB_lEEEaSH_NS4_8TiledMMAINS4_8MMA_AtomIJNS4_15SM100_MMA_S8_SSIaaiLi128ELi128ELNS4_4UMMA5MajorE0ELSM_0ELNSL_8SaturateE0EEEEEENS4_6LayoutISC_NS5_IJNSA_ILi0EEESR_SR_EEEEENS5_IJNS4_10UnderscoreESU_SU_EEEEENS4_13SM90_TMA_LOADENS4_14ComposedLayoutINS4_7SwizzleILi2ELi4ELi3EEENS4_18smem_ptr_flag_bitsILi8EEENSQ_INS5_IJNSA_ILi8EEESF_EEENS5_IJSF_SB_EEEEEEEvNS4_8identityESX_S17_vS18_EENS_8epilogue10collective18CollectiveEpilogueINS1A_23Sm100TmaWarpSpecializedILi2ELi2ELi64ELb0ELb0EEEJSG_NS5_IJNSQ_ISE_SB_EENSQ_ISF_SB_EEEEEaSH_aSH_NS1A_6fusion15FusionCallbacksIS1E_NS1I_17LinearCombinationIaiaiLNS_15FloatRoundStyleE2EEESG_S1H_JEEENS4_5SM1004TMEM4LOAD26SM100_TMEM_LOAD_32dp32b64xESX_S17_NS4_39AutoVectorizingCopyWithAssumedAlignmentILi128EEENS4_14SM90_TMA_STOREES17_S1T_S1T_EEEvvEEEEvNT_6ParamsE:
	.zero		2944


//--------------------- SYMBOLS --------------------------

	.type		.nv.reservedSmem.offset0,@object
	.size		.nv.reservedSmem.offset0,0x4
	.type		.nv.reservedSmem.cap,@object
	.size		.nv.reservedSmem.cap,0x4
	.type		__assertfail,@function
